	.target	sm_100a

	.elftype	@"ET_EXEC"


//--------------------- .note.nv.tkinfo           --------------------------
	.section	.note.nv.tkinfo,"",@"SHT_NOTE"
	.sectionflags	@"SHF_NOTE_NV_TKINFO"
	.tkinfo
        /*0018*/ 	.word	0x00000081
        /*0030*/ 	.string	""
        /*0030*/ 	.string	"ptxas-blackwell"
        /*0030*/ 	.string	"Cuda compilation tools, release 12.9, V12.9.86"
        /*0030*/ 	.string	"Build cuda_12.9.r12.9/compiler.36037853_0"
        /*0030*/ 	.string	"-v  -suppress-debug-info  -lineinfo  -arch sm_100a "



//--------------------- .note.nv.cuver            --------------------------
	.section	.note.nv.cuver,"",@"SHT_NOTE"
	.sectionflags	@"SHF_NOTE_NV_CUVER"
        /*0018*/ 	.short	0x0001
        /*001a*/ 	.short	0x0064
        /*001c*/ 	.short	0x0001
        /*001e*/ 	.short	0x0000
        /*0020*/ 	.short	0x0001
        /*0022*/ 	.short	0x0000


//--------------------- .nv.info                  --------------------------
	.section	.nv.info,"",@"SHT_CUDA_INFO"
	.align	4


	//----- nvinfo : EIATTR_REGCOUNT
	.align		4
        /*0000*/ 	.byte	0x04, 0x2f
        /*0002*/ 	.short	(.L_4 - .L_3)
	.align		4
.L_3:
        /*0004*/ 	.word	index@(gluon_tcgen05)
        /*0008*/ 	.word	0x00000047


	//----- nvinfo : EIATTR_FRAME_SIZE
	.align		4
.L_4:
        /*000c*/ 	.byte	0x04, 0x11
        /*000e*/ 	.short	(.L_6 - .L_5)
	.align		4
.L_5:
        /*0010*/ 	.word	index@($__internal_2_$__cuda_sm10x_tcgen05_guardrail_trap_unallocated_columns_being_dealloced)
        /*0014*/ 	.word	0x00000000


	//----- nvinfo : EIATTR_FRAME_SIZE
	.align		4
.L_6:
        /*0018*/ 	.byte	0x04, 0x11
        /*001a*/ 	.short	(.L_8 - .L_7)
	.align		4
.L_7:
        /*001c*/ 	.word	index@($__internal_1_$__cuda_sm10x_tcgen05_guardrail_trap_phase_invalid_during_alloc)
        /*0020*/ 	.word	0x00000000


	//----- nvinfo : EIATTR_FRAME_SIZE
	.align		4
.L_8:
        /*0024*/ 	.byte	0x04, 0x11
        /*0026*/ 	.short	(.L_10 - .L_9)
	.align		4
.L_9:
        /*0028*/ 	.word	index@($__internal_0_$__cuda_sm10x_tcgen05_guardrail_trap_col_being_dealloced_not_returned_by_alloc)
        /*002c*/ 	.word	0x00000000


	//----- nvinfo : EIATTR_FRAME_SIZE
	.align		4
.L_10:
        /*0030*/ 	.byte	0x04, 0x11
        /*0032*/ 	.short	(.L_12 - .L_11)
	.align		4
.L_11:
        /*0034*/ 	.word	index@(gluon_tcgen05)
        /*0038*/ 	.word	0x00000000


	//----- nvinfo : EIATTR_MIN_STACK_SIZE
	.align		4
.L_12:
        /*003c*/ 	.byte	0x04, 0x12
        /*003e*/ 	.short	(.L_14 - .L_13)
	.align		4
.L_13:
        /*0040*/ 	.word	index@(gluon_tcgen05)
        /*0044*/ 	.word	0x00000000
.L_14:


//--------------------- .nv.info.gluon_tcgen05    --------------------------
	.section	.nv.info.gluon_tcgen05,"",@"SHT_CUDA_INFO"
	.sectionflags	@""
	.align	4


	//----- nvinfo : EIATTR_CUDA_API_VERSION
	.align		4
        /*0000*/ 	.byte	0x04, 0x37
        /*0002*/ 	.short	(.L_16 - .L_15)
.L_15:
        /*0004*/ 	.word	0x00000081


	//----- nvinfo : EIATTR_KPARAM_INFO
	.align		4
.L_16:
        /*0008*/ 	.byte	0x04, 0x17
        /*000a*/ 	.short	(.L_18 - .L_17)
.L_17:
        /*000c*/ 	.word	0x00000000
        /*0010*/ 	.short	0x000a
        /*0012*/ 	.short	0x0048
        /*0014*/ 	.byte	0x00, 0xf4, 0x21, 0x00


	//----- nvinfo : EIATTR_KPARAM_INFO
	.align		4
.L_18:
        /*0018*/ 	.byte	0x04, 0x17
        /*001a*/ 	.short	(.L_20 - .L_19)
.L_19:
        /*001c*/ 	.word	0x00000000
        /*0020*/ 	.short	0x0009
        /*0022*/ 	.short	0x0040
        /*0024*/ 	.byte	0x00, 0xf4, 0x21, 0x00


	//----- nvinfo : EIATTR_KPARAM_INFO
	.align		4
.L_20:
        /*0028*/ 	.byte	0x04, 0x17
        /*002a*/ 	.short	(.L_22 - .L_21)
.L_21:
        /*002c*/ 	.word	0x00000000
        /*0030*/ 	.short	0x0008
        /*0032*/ 	.short	0x0038
        /*0034*/ 	.byte	0x00, 0xf0, 0x21, 0x00


	//----- nvinfo : EIATTR_KPARAM_INFO
	.align		4
.L_22:
        /*0038*/ 	.byte	0x04, 0x17
        /*003a*/ 	.short	(.L_24 - .L_23)
.L_23:
        /*003c*/ 	.word	0x00000000
        /*0040*/ 	.short	0x0007
        /*0042*/ 	.short	0x0030
        /*0044*/ 	.byte	0x00, 0xf0, 0x21, 0x00


	//----- nvinfo : EIATTR_KPARAM_INFO
	.align		4
.L_24:
        /*0048*/ 	.byte	0x04, 0x17
        /*004a*/ 	.short	(.L_26 - .L_25)
.L_25:
        /*004c*/ 	.word	0x00000000
        /*0050*/ 	.short	0x0006
        /*0052*/ 	.short	0x0028
        /*0054*/ 	.byte	0x00, 0xf0, 0x21, 0x00


	//----- nvinfo : EIATTR_KPARAM_INFO
	.align		4
.L_26:
        /*0058*/ 	.byte	0x04, 0x17
        /*005a*/ 	.short	(.L_28 - .L_27)
.L_27:
        /*005c*/ 	.word	0x00000000
        /*0060*/ 	.short	0x0005
        /*0062*/ 	.short	0x0020
        /*0064*/ 	.byte	0x00, 0xf0, 0x11, 0x00


	//----- nvinfo : EIATTR_KPARAM_INFO
	.align		4
.L_28:
        /*0068*/ 	.byte	0x04, 0x17
        /*006a*/ 	.short	(.L_30 - .L_29)
.L_29:
        /*006c*/ 	.word	0x00000000
        /*0070*/ 	.short	0x0004
        /*0072*/ 	.short	0x001c
        /*0074*/ 	.byte	0x00, 0xf0, 0x11, 0x00


	//----- nvinfo : EIATTR_KPARAM_INFO
	.align		4
.L_30:
        /*0078*/ 	.byte	0x04, 0x17
        /*007a*/ 	.short	(.L_32 - .L_31)
.L_31:
        /*007c*/ 	.word	0x00000000
        /*0080*/ 	.short	0x0003
        /*0082*/ 	.short	0x0018
        /*0084*/ 	.byte	0x00, 0xf0, 0x11, 0x00


	//----- nvinfo : EIATTR_KPARAM_INFO
	.align		4
.L_32:
        /*0088*/ 	.byte	0x04, 0x17
        /*008a*/ 	.short	(.L_34 - .L_33)
.L_33:
        /*008c*/ 	.word	0x00000000
        /*0090*/ 	.short	0x0002
        /*0092*/ 	.short	0x0010
        /*0094*/ 	.byte	0x00, 0xf4, 0x21, 0x00


	//----- nvinfo : EIATTR_KPARAM_INFO
	.align		4
.L_34:
        /*0098*/ 	.byte	0x04, 0x17
        /*009a*/ 	.short	(.L_36 - .L_35)
.L_35:
        /*009c*/ 	.word	0x00000000
        /*00a0*/ 	.short	0x0001
        /*00a2*/ 	.short	0x0008
        /*00a4*/ 	.byte	0x00, 0xf4, 0x21, 0x00


	//----- nvinfo : EIATTR_KPARAM_INFO
	.align		4
.L_36:
        /*00a8*/ 	.byte	0x04, 0x17
        /*00aa*/ 	.short	(.L_38 - .L_37)
.L_37:
        /*00ac*/ 	.word	0x00000000
        /*00b0*/ 	.short	0x0000
        /*00b2*/ 	.short	0x0000
        /*00b4*/ 	.byte	0x00, 0xf4, 0x21, 0x00


	//----- nvinfo : EIATTR_AT_ENTRY_FRAGMENTS
	.align		4
.L_38:
        /*00b8*/ 	.byte	0x04, 0x4f
        /*00ba*/ 	.short	(.L_40 - .L_39)


	//   ....[0]....
.L_39:
        /*00bc*/ 	.word	0x00000004


	//----- nvinfo : EIATTR_RESERVED_SMEM_USED
	.align		4
.L_40:
        /*00c0*/ 	.byte	0x01, 0x41
	.zero		2


	//----- nvinfo : EIATTR_SPARSE_MMA_MASK
	.align		4
        /*00c4*/ 	.byte	0x03, 0x50
        /*00c6*/ 	.short	0x0000


	//----- nvinfo : EIATTR_TCGEN05_1CTA_USED
	.align		4
        /*00c8*/ 	.byte	0x01, 0x51
	.zero		2


	//----- nvinfo : EIATTR_MAXREG_COUNT
	.align		4
        /*00cc*/ 	.byte	0x03, 0x1b
        /*00ce*/ 	.short	0x00ff


	//----- nvinfo : EIATTR_NUM_BARRIERS
	.align		4
        /*00d0*/ 	.byte	0x02, 0x4c
        /*00d2*/ 	.byte	0x01
	.zero		1


	//----- nvinfo : EIATTR_INT_WARP_WIDE_INSTR_OFFSETS
	.align		4
        /*00d4*/ 	.byte	0x04, 0x31
        /*00d6*/ 	.short	(.L_42 - .L_41)


	//   ....[0]....
.L_41:
        /*00d8*/ 	.word	0x00001750


	//   ....[1]....
        /*00dc*/ 	.word	0x00001770


	//   ....[2]....
        /*00e0*/ 	.word	0x000017f0


	//   ....[3]....
        /*00e4*/ 	.word	0x00001910


	//   ....[4]....
        /*00e8*/ 	.word	0x00001920


	//   ....[5]....
        /*00ec*/ 	.word	0x00001930


	//   ....[6]....
        /*00f0*/ 	.word	0x00001940


	//   ....[7]....
        /*00f4*/ 	.word	0x00001b90


	//   ....[8]....
        /*00f8*/ 	.word	0x00001ba0


	//   ....[9]....
        /*00fc*/ 	.word	0x00001cc0


	//   ....[10]....
        /*0100*/ 	.word	0x00001cd0


	//   ....[11]....
        /*0104*/ 	.word	0x00001d20


	//   ....[12]....
        /*0108*/ 	.word	0x00001d60


	//   ....[13]....
        /*010c*/ 	.word	0x00001e90


	//   ....[14]....
        /*0110*/ 	.word	0x00001ea0


	//   ....[15]....
        /*0114*/ 	.word	0x00002090


	//   ....[16]....
        /*0118*/ 	.word	0x000020a0


	//   ....[17]....
        /*011c*/ 	.word	0x000025c0


	//   ....[18]....
        /*0120*/ 	.word	0x00002610


	//----- nvinfo : EIATTR_COOP_GROUP_MASK_REGIDS
	.align		4
.L_42:
        /*0124*/ 	.byte	0x04, 0x29
        /*0126*/ 	.short	(.L_44 - .L_43)


	//   ....[0]....
.L_43:
        /*0128*/ 	.word	0xffffffff


	//   ....[1]....
        /*012c*/ 	.word	0xffffffff


	//   ....[2]....
        /*0130*/ 	.word	0xffffffff


	//   ....[3]....
        /*0134*/ 	.word	0xffffffff


	//   ....[4]....
        /*0138*/ 	.word	0xffffffff


	//   ....[5]....
        /*013c*/ 	.word	0xffffffff


	//   ....[6]....
        /*0140*/ 	.word	0xffffffff


	//   ....[7]....
        /*0144*/ 	.word	0xffffffff


	//   ....[8]....
        /*0148*/ 	.word	0xffffffff


	//   ....[9]....
        /*014c*/ 	.word	0xffffffff


	//----- nvinfo : EIATTR_COOP_GROUP_INSTR_OFFSETS
	.align		4
.L_44:
        /*0150*/ 	.byte	0x04, 0x28
        /*0152*/ 	.short	(.L_46 - .L_45)


	//   ....[0]....
.L_45:
        /*0154*/ 	.word	0x00000050


	//   ....[1]....
        /*0158*/ 	.word	0x00000310


	//   ....[2]....
        /*015c*/ 	.word	0x00000500


	//   ....[3]....
        /*0160*/ 	.word	0x000009c0


	//   ....[4]....
        /*0164*/ 	.word	0x00000b00


	//   ....[5]....
        /*0168*/ 	.word	0x00000fb0


	//   ....[6]....
        /*016c*/ 	.word	0x000010f0


	//   ....[7]....
        /*0170*/ 	.word	0x000015e0


	//   ....[8]....
        /*0174*/ 	.word	0x00002450


	//   ....[9]....
        /*0178*/ 	.word	0x000026c0


	//----- nvinfo : EIATTR_VRC_CTA_INIT_COUNT
	.align		4
.L_46:
        /*017c*/ 	.byte	0x02, 0x4a
        /*017e*/ 	.byte	0x80
	.zero		1


	//----- nvinfo : EIATTR_MBARRIER_INSTR_OFFSETS
	.align		4
        /*0180*/ 	.byte	0x04, 0x39
        /*0182*/ 	.short	(.L_48 - .L_47)


	//   ....[0]....
.L_47:
        /*0184*/ 	.word	0x00001810
        /*0188*/ 	.word	0x000000ff
        /*018c*/ 	.word	0x00003000
        /*0190*/ 	.short	0x0100
        /*0192*/ 	.byte	0x08
	.zero		1


	//   ....[1]....
        /*0194*/ 	.word	0x00001820
        /*0198*/ 	.word	0x000000ff
        /*019c*/ 	.word	0x00003010
        /*01a0*/ 	.short	0x0100
        /*01a2*/ 	.byte	0x08
	.zero		1


	//   ....[2]....
        /*01a4*/ 	.word	0x00001ab0
        /*01a8*/ 	.word	0x000000ff
        /*01ac*/ 	.word	0x00003000
        /*01b0*/ 	.short	0x010a
        /*01b2*/ 	.byte	0x08
	.zero		1


	//   ....[3]....
        /*01b4*/ 	.word	0x00001bf0
        /*01b8*/ 	.word	0x000000ff
        /*01bc*/ 	.word	0x00003010
        /*01c0*/ 	.short	0x010a
        /*01c2*/ 	.byte	0x08
	.zero		1


	//   ....[4]....
        /*01c4*/ 	.word	0x00001dd0
        /*01c8*/ 	.word	0x000000ff
        /*01cc*/ 	.word	0x00003000
        /*01d0*/ 	.short	0x010a
        /*01d2*/ 	.byte	0x08
	.zero		1


	//   ....[5]....
        /*01d4*/ 	.word	0x00001ee0
        /*01d8*/ 	.word	0x000000ff
        /*01dc*/ 	.word	0x00003010
        /*01e0*/ 	.short	0x010a
        /*01e2*/ 	.byte	0x08
	.zero		1


	//   ....[6]....
        /*01e4*/ 	.word	0x00001f70
        /*01e8*/ 	.word	0x000000ff
        /*01ec*/ 	.word	0x00003000
        /*01f0*/ 	.short	0x0108
        /*01f2*/ 	.byte	0x08
	.zero		1


	//   ....[7]....
        /*01f4*/ 	.word	0x00001f80
        /*01f8*/ 	.word	0x000000ff
        /*01fc*/ 	.word	0x00003010
        /*0200*/ 	.short	0x0108
        /*0202*/ 	.byte	0x08
	.zero		1


	//   ....[8]....
        /*0204*/ 	.word	0x000026e0
        /*0208*/ 	.word	0x000000ff
        /*020c*/ 	.word	0x00003000
        /*0210*/ 	.short	0x010a
        /*0212*/ 	.byte	0x08
	.zero		1


	//   ....[9]....
        /*0214*/ 	.word	0x00002710
        /*0218*/ 	.word	0x000000ff
        /*021c*/ 	.word	0x00003010
        /*0220*/ 	.short	0x010a
        /*0222*/ 	.byte	0x08
	.zero		1


	//   ....[10]....
        /*0224*/ 	.word	0x00002740
        /*0228*/ 	.word	0x000000ff
        /*022c*/ 	.word	0x00003000
        /*0230*/ 	.short	0x010a
        /*0232*/ 	.byte	0x08
	.zero		1


	//   ....[11]....
        /*0234*/ 	.word	0x00002770
        /*0238*/ 	.word	0x000000ff
        /*023c*/ 	.word	0x00003010
        /*0240*/ 	.short	0x010a
        /*0242*/ 	.byte	0x08
	.zero		1


	//----- nvinfo : EIATTR_NUM_MBARRIERS
	.align		4
.L_48:
        /*0244*/ 	.byte	0x03, 0x38
        /*0246*/ 	.short	0x0002


	//----- nvinfo : EIATTR_EXIT_INSTR_OFFSETS
	.align		4
        /*0248*/ 	.byte	0x04, 0x1c
        /*024a*/ 	.short	(.L_50 - .L_49)


	//   ....[0]....
.L_49:
        /*024c*/ 	.word	0x000026d0


	//----- nvinfo : EIATTR_REQNTID
	.align		4
.L_50:
        /*0250*/ 	.byte	0x04, 0x10
        /*0252*/ 	.short	(.L_52 - .L_51)
.L_51:
        /*0254*/ 	.word	0x00000080
        /*0258*/ 	.word	0x00000001
        /*025c*/ 	.word	0x00000001


	//----- nvinfo : EIATTR_CRS_STACK_SIZE
	.align		4
.L_52:
        /*0260*/ 	.byte	0x04, 0x1e
        /*0262*/ 	.short	(.L_54 - .L_53)
.L_53:
        /*0264*/ 	.word	0x00000000


	//----- nvinfo : EIATTR_CBANK_PARAM_SIZE
	.align		4
.L_54:
        /*0268*/ 	.byte	0x03, 0x19
        /*026a*/ 	.short	0x0050


	//----- nvinfo : EIATTR_PARAM_CBANK
	.align		4
        /*026c*/ 	.byte	0x04, 0x0a
        /*026e*/ 	.short	(.L_56 - .L_55)
	.align		4
.L_55:
        /*0270*/ 	.word	index@(.nv.constant0.gluon_tcgen05)
        /*0274*/ 	.short	0x0380
        /*0276*/ 	.short	0x0050


	//----- nvinfo : EIATTR_SW_WAR
	.align		4
.L_56:
        /*0278*/ 	.byte	0x04, 0x36
        /*027a*/ 	.short	(.L_58 - .L_57)
.L_57:
        /*027c*/ 	.word	0x00000008
.L_58:


//--------------------- .nv.compat                --------------------------
	.section	.nv.compat,"",@"SHT_CUDA_COMPAT_INFO"
	.align	4
        /*0000*/ 	.byte	0x02, 0x02, 0x02, 0x00, 0x02, 0x05, 0x05, 0x00, 0x02, 0x03, 0x03, 0x00, 0x02, 0x06, 0x01, 0x00


//--------------------- .nv.callgraph             --------------------------
	.section	.nv.callgraph,"",@"SHT_CUDA_CALLGRAPH"
	.align	4
	.sectionentsize	8
	.align		4
        /*0000*/ 	.word	0x00000000
	.align		4
        /*0004*/ 	.word	0xffffffff
	.align		4
        /*0008*/ 	.word	0x00000000
	.align		4
        /*000c*/ 	.word	0xfffffffe
	.align		4
        /*0010*/ 	.word	0x00000000
	.align		4
        /*0014*/ 	.word	0xfffffffd
	.align		4
        /*0018*/ 	.word	0x00000000
	.align		4
        /*001c*/ 	.word	0xfffffffc


//--------------------- .text.gluon_tcgen05       --------------------------
	.section	.text.gluon_tcgen05,"ax",@progbits
	.align	128
        .global         gluon_tcgen05
        .type           gluon_tcgen05,@function
        .size           gluon_tcgen05,(.L_x_73 - gluon_tcgen05)
        .other          gluon_tcgen05,@"STO_CUDA_ENTRY STV_DEFAULT"
gluon_tcgen05:
.text.gluon_tcgen05:
[----:B------:R-:W1:Y:S01]  /*0000*/  LDC R1, c[0x0][0x37c] ;  /* 0x0000df00ff017b82 */ /* 0x000e620000000800 */
[----:B------:R-:W2:Y:S02]  /*0010*/  S2R R0, SR_TID.X ;  /* 0x0000000000007919 */ /* 0x000ea40000002100 */
[----:B--2---:R-:W-:-:S13]  /*0020*/  ISETP.GE.U32.AND P2, PT, R0, 0x20, PT ;  /* 0x000000200000780c */ /* 0x004fda0003f46070 */
[----:B------:R-:W-:Y:S05]  /*0030*/  @P2 BRA `(.L_x_0) ;  /* 0x0000000000b82947 */ /* 0x000fea0003800000 */
[----:B------:R-:W2:Y:S01]  /*0040*/  S2UR UR6, SR_CgaCtaId ;  /* 0x00000000000679c3 */ /* 0x000ea20000008800 */
[----:B------:R-:W-:Y:S01]  /*0050*/  NOP ;  /* 0x0000000000007918 */ /* 0x000fe20000000000 */
[----:B------:R-:W-:Y:S02]  /*0060*/  UMOV UR4, 0x40 ;  /* 0x0000004000047882 */ /* 0x000fe40000000000 */
[----:B--2---:R-:W-:-:S09]  /*0070*/  ULEA UR4, UR6, UR4, 0x18 ;  /* 0x0000000406047291 */ /* 0x004fd2000f8ec0ff */
[----:B------:R-:W2:Y:S01]  /*0080*/  LDS.U8 R2, [UR4] ;  /* 0x00000004ff027984 */ /* 0x000ea20008000000 */
[----:B------:R-:W-:Y:S02]  /*0090*/  UMOV UR4, 0x400 ;  /* 0x0000040000047882 */ /* 0x000fe40000000000 */
[----:B------:R-:W-:Y:S01]  /*00a0*/  ULEA UR4, UR6, UR4, 0x18 ;  /* 0x0000000406047291 */ /* 0x000fe2000f8ec0ff */
[----:B--2---:R-:W-:-:S13]  /*00b0*/  ISETP.NE.AND P0, PT, R2, RZ, PT ;  /* 0x000000ff0200720c */ /* 0x004fda0003f05270 */
[----:B------:R-:W-:Y:S05]  /*00c0*/  @P0 BRA `(.L_x_1) ;  /* 0x00000000007c0947 */ /* 0x000fea0003800000 */
[----:B------:R-:W-:-:S13]  /*00d0*/  ELECT P0, URZ, PT ;  /* 0x0000000000ff782f */ /* 0x000fda0003800000 */
[----:B------:R-:W-:Y:S05]  /*00e0*/  @!P0 BRA `(.L_x_2) ;  /* 0x0000000000848947 */ /* 0x000fea0003800000 */
[----:B------:R-:W-:Y:S01]  /*00f0*/  UMOV UR5, 0x2 ;  /* 0x0000000200057882 */ /* 0x000fe20000000000 */
[----:B------:R-:W-:Y:S02]  /*0100*/  IMAD.MOV.U32 R5, RZ, RZ, 0x1 ;  /* 0x00000001ff057424 */ /* 0x000fe400078e00ff */
[----:B------:R-:W-:Y:S02]  /*0110*/  IMAD.MOV.U32 R3, RZ, RZ, 0x3 ;  /* 0x00000003ff037424 */ /* 0x000fe400078e00ff */
[----:B------:R-:W-:Y:S04]  /*0120*/  DEPBAR.LE SB2, 0x36 ;  /* 0x0000ad800000791a */ /* 0x000fe80000000000 */
[----:B------:R-:W2:Y:S02]  /*0130*/  UTCATOMSWS.FIND_AND_SET.ALIGN UP0, UR5, UR5 ;  /* 0x00000005000575e3 */ /* 0x000ea40008000800 */
[----:B--2---:R-:W-:-:S04]  /*0140*/  PLOP3.LUT P0, PT, PT, PT, UP0, 0x80, 0x8 ;  /* 0x000000000008781c */ /* 0x004fc80003f0f008 */
[----:B------:R-:W-:-:S04]  /*0150*/  SEL R2, RZ, 0xffffffff, !P0 ;  /* 0xffffffffff027807 */ /* 0x000fc80004000000 */
[----:B------:R-:W-:Y:S01]  /*0160*/  ISETP.NE.AND P0, PT, R2, RZ, PT ;  /* 0x000000ff0200720c */ /* 0x000fe20003f05270 */
[----:B------:R-:W-:-:S12]  /*0170*/  IMAD.U32 R2, RZ, RZ, UR5 ;  /* 0x00000005ff027e24 */ /* 0x000fd8000f8e00ff */
[----:B------:R-:W-:Y:S05]  /*0180*/  @P0 BRA `(.L_x_3) ;  /* 0x0000000000240947 */ /* 0x000fea0003800000 */
.L_x_4:
[----:B------:R-:W-:Y:S05]  /*0190*/  NANOSLEEP 0x64 ;  /* 0x000000640000795d */ /* 0x000fea0003800000 */
[----:B------:R-:W-:-:S05]  /*01a0*/  UMOV UR5, 0x2 ;  /* 0x0000000200057882 */ /* 0x000fca0000000000 */
[----:B------:R-:W-:Y:S04]  /*01b0*/  DEPBAR.LE SB2, 0x36 ;  /* 0x0000ad800000791a */ /* 0x000fe80000000000 */
[----:B------:R-:W2:Y:S02]  /*01c0*/  UTCATOMSWS.FIND_AND_SET.ALIGN UP0, UR5, UR5 ;  /* 0x00000005000575e3 */ /* 0x000ea40008000800 */
[----:B--2---:R-:W-:-:S04]  /*01d0*/  PLOP3.LUT P0, PT, PT, PT, UP0, 0x80, 0x8 ;  /* 0x000000000008781c */ /* 0x004fc80003f0f008 */
[----:B------:R-:W-:-:S04]  /*01e0*/  SEL R2, RZ, 0xffffffff, !P0 ;  /* 0xffffffffff027807 */ /* 0x000fc80004000000 */
[----:B------:R-:W-:Y:S01]  /*01f0*/  ISETP.NE.AND P0, PT, R2, RZ, PT ;  /* 0x000000ff0200720c */ /* 0x000fe20003f05270 */
[----:B------:R-:W-:-:S12]  /*0200*/  IMAD.U32 R2, RZ, RZ, UR5 ;  /* 0x00000005ff027e24 */ /* 0x000fd8000f8e00ff */
[----:B------:R-:W-:Y:S05]  /*0210*/  @!P0 BRA `(.L_x_4) ;  /* 0xfffffffc00dc8947 */ /* 0x000fea000383ffff */
.L_x_3:
[C---:B------:R-:W-:Y:S01]  /*0220*/  VIADD R4, R2.reuse, 0x10 ;  /* 0x0000001002047836 */ /* 0x040fe20000000000 */
[----:B------:R-:W-:Y:S01]  /*0230*/  UMOV UR5, 0x50 ;  /* 0x0000005000057882 */ /* 0x000fe20000000000 */
[----:B------:R-:W-:Y:S01]  /*0240*/  SHF.L.U32 R3, R3, R2, RZ ;  /* 0x0000000203037219 */ /* 0x000fe200000006ff */
[----:B------:R-:W-:Y:S01]  /*0250*/  ULEA UR5, UR6, UR5, 0x18 ;  /* 0x0000000506057291 */ /* 0x000fe2000f8ec0ff */
[----:B------:R-:W-:Y:S01]  /*0260*/  IMAD.SHL.U32 R2, R2, 0x20, RZ ;  /* 0x0000002002027824 */ /* 0x000fe200078e00ff */
[----:B------:R-:W-:-:S04]  /*0270*/  SHF.L.U32 R4, R5, R4, RZ ;  /* 0x0000000405047219 */ /* 0x000fc800000006ff */
[----:B------:R-:W-:-:S05]  /*0280*/  LOP3.LUT R3, R4, R3, RZ, 0xfc, !PT ;  /* 0x0000000304037212 */ /* 0x000fca00078efcff */
[----:B------:R2:W-:Y:S04]  /*0290*/  ATOMS.OR RZ, [UR5], R3 ;  /* 0x00000003ffff798c */ /* 0x0005e8000b000005 */
[----:B------:R2:W-:Y:S01]  /*02a0*/  STS [UR4], R2 ;  /* 0x00000002ff007988 */ /* 0x0005e20008000804 */
[----:B------:R-:W-:Y:S05]  /*02b0*/  BRA `(.L_x_2) ;  /* 0x0000000000107947 */ /* 0x000fea0003800000 */
.L_x_1:
[----:B------:R-:W-:Y:S01]  /*02c0*/  IMAD.MOV.U32 R3, RZ, RZ, -0x1 ;  /* 0xffffffffff037424 */ /* 0x000fe200078e00ff */
[----:B------:R-:W-:-:S04]  /*02d0*/  MOV R2, 0x300 ;  /* 0x0000030000027802 */ /* 0x000fc80000000f00 */
[----:B------:R2:W-:Y:S03]  /*02e0*/  STS [UR4], R3 ;  /* 0x00000003ff007988 */ /* 0x0005e60008000804 */
[----:B-12---:R-:W-:Y:S05]  /*02f0*/  CALL.REL.NOINC `($__internal_1_$__cuda_sm10x_tcgen05_guardrail_trap_phase_invalid_during_alloc) ;  /* 0x0000002400347944 */ /* 0x006fea0003c00000 */
.L_x_2:
[----:B------:R-:W-:Y:S05]  /*0300*/  WARPSYNC.ALL ;  /* 0x0000000000007948 */ /* 0x000fea0003800000 */
[----:B------:R-:W-:Y:S01]  /*0310*/  NOP ;  /* 0x0000000000007918 */ /* 0x000fe20000000000 */
.L_x_0:
[----:B------:R-:W3:Y:S08]  /*0320*/  S2UR UR4, SR_CgaCtaId ;  /* 0x00000000000479c3 */ /* 0x000ef00000008800 */
[----:B------:R-:W-:Y:S01]  /*0330*/  BAR.SYNC.DEFER_BLOCKING 0x0 ;  /* 0x0000000000007b1d */ /* 0x000fe20000010000 */
[----:B------:R-:W-:-:S05]  /*0340*/  LOP3.LUT R68, R0, 0x7f, RZ, 0xc0, !PT ;  /* 0x0000007f00447812 */ /* 0x000fca00078ec0ff */
[----:B------:R-:W-:Y:S02]  /*0350*/  UMOV UR8, 0x400 ;  /* 0x0000040000087882 */ /* 0x000fe40000000000 */
[----:B--2---:R-:W2:Y:S08]  /*0360*/  LDC R3, c[0x0][0x398] ;  /* 0x0000e600ff037b82 */ /* 0x004eb00000000800 */
[----:B------:R-:W4:Y:S01]  /*0370*/  LDC R12, c[0x0][0x3a0] ;  /* 0x0000e800ff0c7b82 */ /* 0x000f220000000800 */
[----:B---3--:R-:W-:-:S07]  /*0380*/  ULEA UR8, UR4, UR8, 0x18 ;  /* 0x0000000804087291 */ /* 0x008fce000f8ec0ff */
[----:B------:R-:W3:Y:S02]  /*0390*/  S2UR UR6, SR_CTAID.Y ;  /* 0x00000000000679c3 */ /* 0x000ee40000002600 */
[----:B------:R-:W5:Y:S06]  /*03a0*/  LDS R4, [UR8] ;  /* 0x00000008ff047984 */ /* 0x000f6c0008000800 */
[----:B------:R-:W-:Y:S06]  /*03b0*/  BAR.SYNC.DEFER_BLOCKING 0x0 ;  /* 0x0000000000007b1d */ /* 0x000fec0000010000 */
[----:B------:R-:W-:Y:S05]  /*03c0*/  @P2 BRA `(.L_x_5) ;  /* 0x0000000000182947 */ /* 0x000fea0003800000 */
[----:B------:R-:W-:Y:S01]  /*03d0*/  ELECT P0, URZ, PT ;  /* 0x0000000000ff782f */ /* 0x000fe20003800000 */
[----:B------:R-:W-:Y:S01]  /*03e0*/  IMAD.MOV.U32 R2, RZ, RZ, 0x1 ;  /* 0x00000001ff027424 */ /* 0x000fe200078e00ff */
[----:B------:R-:W-:Y:S01]  /*03f0*/  UMOV UR5, 0x40 ;  /* 0x0000004000057882 */ /* 0x000fe20000000000 */
[----:B------:R-:W-:Y:S01]  /*0400*/  UVIRTCOUNT.DEALLOC.SMPOOL 0x80 ;  /* 0x000000800000784c */ /* 0x000fe20000000000 */
[----:B------:R-:W-:-:S09]  /*0410*/  ULEA UR5, UR4, UR5, 0x18 ;  /* 0x0000000504057291 */ /* 0x000fd2000f8ec0ff */
[----:B------:R5:W-:Y:S03]  /*0420*/  @P0 STS.U8 [UR5], R2 ;  /* 0x00000002ff000988 */ /* 0x000be60008000005 */
.L_x_5:
[----:B------:R-:W5:Y:S01]  /*0430*/  S2UR UR4, SR_CTAID.Z ;  /* 0x00000000000479c3 */ /* 0x000f620000002700 */
[----:B------:R-:W4:Y:S01]  /*0440*/  LDCU UR5, c[0x0][0x370] ;  /* 0x00006e00ff0577ac */ /* 0x000f220008000800 */
[C---:B------:R-:W-:Y:S01]  /*0450*/  ISETP.GE.U32.AND P0, PT, R68.reuse, 0x20, PT ;  /* 0x000000204400780c */ /* 0x040fe20003f06070 */
[----:B--2--5:R-:W-:Y:S01]  /*0460*/  VIADD R2, R3, 0xffffffff ;  /* 0xffffffff03027836 */ /* 0x024fe20000000000 */
[C---:B------:R-:W-:Y:S01]  /*0470*/  ISETP.NE.U32.AND P3, PT, R68.reuse, RZ, PT ;  /* 0x000000ff4400720c */ /* 0x040fe20003f65070 */
[----:B------:R-:W2:Y:S01]  /*0480*/  LDCU UR7, c[0x0][0x374] ;  /* 0x00006e80ff0777ac */ /* 0x000ea20008000800 */
[----:B------:R-:W-:Y:S01]  /*0490*/  LEA R13, R68, UR8, 0x2 ;  /* 0x00000008440d7c11 */ /* 0x000fe2000f8e10ff */
[----:B----4-:R-:W-:Y:S01]  /*04a0*/  VIADD R10, R12, 0xffffffff ;  /* 0xffffffff0c0a7836 */ /* 0x010fe20000000000 */
[----:B------:R-:W4:Y:S01]  /*04b0*/  S2UR UR11, SR_CTAID.X ;  /* 0x00000000000b79c3 */ /* 0x000f220000002500 */
[----:B------:R-:W5:Y:S01]  /*04c0*/  LDCU.64 UR16, c[0x0][0x3c0] ;  /* 0x00007800ff1077ac */ /* 0x000f620008000a00 */
[----:B------:R-:W-:Y:S01]  /*04d0*/  R2UR UR29, R4 ;  /* 0x00000000041d72ca */ /* 0x000fe200000e0000 */
[----:B------:R-:W-:Y:S04]  /*04e0*/  BSSY.RECONVERGENT B0, `(.L_x_6) ;  /* 0x0000011000007945 */ /* 0x000fe80003800200 */
[----:B------:R3:W-:Y:S01]  /*04f0*/  @!P0 STS [R13], RZ ;  /* 0x000000ff0d008388 */ /* 0x0007e20000000800 */
[----:B------:R-:W-:-:S03]  /*0500*/  NOP ;  /* 0x0000000000007918 */ /* 0x000fc60000000000 */
[----:B------:R3:W-:Y:S02]  /*0510*/  @!P3 STS [UR8+0x24], R2 ;  /* 0x00002402ff00b988 */ /* 0x0007e40008000808 */
[----:B--23--:R-:W-:Y:S02]  /*0520*/  UIMAD UR4, UR4, UR7, UR6 ;  /* 0x00000007040472a4 */ /* 0x00cfe4000f8e0206 */
[----:B------:R2:W-:Y:S02]  /*0530*/  @!P3 STS [UR8+0x20], R10 ;  /* 0x0000200aff00b988 */ /* 0x0005e40008000808 */
[----:B----4-:R-:W-:-:S04]  /*0540*/  UIMAD UR4, UR4, UR5, UR11 ;  /* 0x00000005040472a4 */ /* 0x010fc8000f8e020b */
[----:B------:R-:W-:-:S04]  /*0550*/  UIMAD UR4, UR4, 0x180, URZ ;  /* 0x00000180040478a4 */ /* 0x000fc8000f8e02ff */
[----:B-----5:R-:W-:-:S04]  /*0560*/  UIADD3 UR12, UP0, UPT, UR4, UR16, URZ ;  /* 0x00000010040c7290 */ /* 0x020fc8000ff1e0ff */
[----:B------:R-:W-:Y:S01]  /*0570*/  ULEA.HI.X.SX32 UR13, UR4, UR17, 0x1, UP0 ;  /* 0x00000011040d7291 */ /* 0x000fe200080f0eff */
[----:B--2---:R-:W-:Y:S11]  /*0580*/  @P3 BRA `(.L_x_7) ;  /* 0x0000000000183947 */ /* 0x004ff60003800000 */
[----:B------:R-:W2:Y:S01]  /*0590*/  LDS R3, [UR8+0x8] ;  /* 0x00000808ff037984 */ /* 0x000ea20008000800 */
[----:B------:R-:W3:Y:S01]  /*05a0*/  LDC.64 R6, c[0x0][0x380] ;  /* 0x0000e000ff067b82 */ /* 0x000ee20000000a00 */
[----:B------:R-:W-:Y:S02]  /*05b0*/  IMAD.MOV.U32 R4, RZ, RZ, 0x70 ;  /* 0x00000070ff047424 */ /* 0x000fe400078e00ff */
[----:B---3--:R3:W-:Y:S03]  /*05c0*/  STS.64 [UR8], R6 ;  /* 0x00000006ff007988 */ /* 0x0087e60008000a08 */
[----:B--2---:R-:W-:-:S05]  /*05d0*/  LOP3.LUT R3, R3, 0x10, R4, 0xd8, !PT ;  /* 0x0000001003037812 */ /* 0x004fca00078ed804 */
[----:B------:R3:W-:Y:S02]  /*05e0*/  STS [UR8+0x8], R3 ;  /* 0x00000803ff007988 */ /* 0x0007e40008000808 */
.L_x_7:
[----:B------:R-:W-:Y:S05]  /*05f0*/  BSYNC.RECONVERGENT B0 ;  /* 0x0000000000007941 */ /* 0x000fea0003800200 */
.L_x_6:
[----:B------:R-:W-:Y:S04]  /*0600*/  BSSY.RECONVERGENT B0, `(.L_x_8) ;  /* 0x000000a000007945 */ /* 0x000fe80003800200 */
[----:B------:R-:W-:Y:S05]  /*0610*/  @P3 BRA `(.L_x_9) ;  /* 0x0000000000203947 */ /* 0x000fea0003800000 */
[----:B---3--:R-:W2:Y:S01]  /*0620*/  LDS R3, [UR8+0x34] ;  /* 0x00003408ff037984 */ /* 0x008ea20008000800 */
[----:B------:R-:W-:Y:S02]  /*0630*/  IMAD.MOV.U32 R4, RZ, RZ, 0x1f000000 ;  /* 0x1f000000ff047424 */ /* 0x000fe400078e00ff */
[----:B------:R-:W-:Y:S01]  /*0640*/  @!P3 IMAD.MOV.U32 R5, RZ, RZ, 0x7f ;  /* 0x0000007fff05b424 */ /* 0x000fe200078e00ff */
[----:B------:R-:W3:Y:S02]  /*0650*/  @!P3 LDS R6, [UR8+0x38] ;  /* 0x00003808ff06b984 */ /* 0x000ee40008000800 */
[----:B--2---:R-:W-:Y:S02]  /*0660*/  LOP3.LUT R3, R3, 0xff000000, R4, 0xb8, !PT ;  /* 0xff00000003037812 */ /* 0x004fe400078eb804 */
[----:B---3--:R-:W-:-:S03]  /*0670*/  @!P3 LOP3.LUT R4, R6, 0xff, R5, 0xb8, !PT ;  /* 0x000000ff0604b812 */ /* 0x008fc600078eb805 */
[----:B------:R2:W-:Y:S04]  /*0680*/  STS [UR8+0x34], R3 ;  /* 0x00003403ff007988 */ /* 0x0005e80008000808 */
[----:B------:R2:W-:Y:S02]  /*0690*/  @!P3 STS [UR8+0x38], R4 ;  /* 0x00003804ff00b988 */ /* 0x0005e40008000808 */
.L_x_9:
[----:B------:R-:W-:Y:S05]  /*06a0*/  BSYNC.RECONVERGENT B0 ;  /* 0x0000000000007941 */ /* 0x000fea0003800200 */
.L_x_8:
[----:B------:R-:W-:Y:S04]  /*06b0*/  BSSY.RECONVERGENT B0, `(.L_x_10) ;  /* 0x000000e000007945 */ /* 0x000fe80003800200 */
[----:B------:R-:W-:Y:S05]  /*06c0*/  @P3 BRA `(.L_x_11) ;  /* 0x0000000000303947 */ /* 0x000fea0003800000 */
[----:B--2---:R-:W2:Y:S01]  /*06d0*/  LDS R4, [UR8+0x34] ;  /* 0x00003408ff047984 */ /* 0x004ea20008000800 */
[----:B------:R-:W4:Y:S03]  /*06e0*/  LDC.64 R8, c[0x0][0x3a8] ;  /* 0x0000ea00ff087b82 */ /* 0x000f260000000a00 */
[----:B---3--:R-:W3:Y:S01]  /*06f0*/  LDS R3, [UR8+0x1c] ;  /* 0x00001c08ff037984 */ /* 0x008ee20008000800 */
[C---:B----4-:R-:W-:Y:S01]  /*0700*/  SHF.L.U64.HI R6, R8.reuse, 0x1, R9 ;  /* 0x0000000108067819 */ /* 0x050fe20000010209 */
[----:B------:R-:W-:-:S03]  /*0710*/  IMAD.SHL.U32 R5, R8, 0x2, RZ ;  /* 0x0000000208057824 */ /* 0x000fc600078e00ff */
[--C-:B------:R-:W-:Y:S02]  /*0720*/  SHF.R.U32.HI R8, RZ, 0x4, R6.reuse ;  /* 0x00000004ff087819 */ /* 0x100fe40000011606 */
[----:B------:R-:W-:-:S05]  /*0730*/  SHF.R.U64 R5, R5, 0x4, R6 ;  /* 0x0000000405057819 */ /* 0x000fca0000001206 */
[----:B------:R4:W-:Y:S01]  /*0740*/  STS [UR8+0xc], R5 ;  /* 0x00000c05ff007988 */ /* 0x0009e20008000808 */
[----:B--2---:R-:W-:Y:S02]  /*0750*/  LOP3.LUT R4, R4, 0x7, RZ, 0xb8, !PT ;  /* 0x0000000704047812 */ /* 0x004fe400078eb8ff */
[----:B---3--:R-:W-:-:S03]  /*0760*/  LOP3.LUT R3, R3, 0xf, R8, 0xb8, !PT ;  /* 0x0000000f03037812 */ /* 0x008fc600078eb808 */
[----:B------:R4:W-:Y:S04]  /*0770*/  STS [UR8+0x34], R4 ;  /* 0x00003404ff007988 */ /* 0x0009e80008000808 */
[----:B------:R4:W-:Y:S02]  /*0780*/  STS [UR8+0x1c], R3 ;  /* 0x00001c03ff007988 */ /* 0x0009e40008000808 */
.L_x_11:
[----:B------:R-:W-:Y:S05]  /*0790*/  BSYNC.RECONVERGENT B0 ;  /* 0x0000000000007941 */ /* 0x000fea0003800200 */
.L_x_10:
[----:B------:R-:W-:Y:S04]  /*07a0*/  BSSY.RECONVERGENT B1, `(.L_x_12) ;  /* 0x000001a000017945 */ /* 0x000fe80003800200 */
[----:B------:R-:W-:Y:S04]  /*07b0*/  BSSY.RELIABLE B0, `(.L_x_13) ;  /* 0x0000015000007945 */ /* 0x000fe80003800100 */
[----:B------:R-:W-:Y:S05]  /*07c0*/  @P3 BRA `(.L_x_14) ;  /* 0x0000000000203947 */ /* 0x000fea0003800000 */
[----:B--234-:R-:W2:Y:S02]  /*07d0*/  LDS R3, [UR8+0x34] ;  /* 0x00003408ff037984 */ /* 0x01cea40008000800 */
[----:B--2---:R-:W-:-:S05]  /*07e0*/  LOP3.LUT R3, R3, 0x38, RZ, 0xb8, !PT ;  /* 0x0000003803037812 */ /* 0x004fca00078eb8ff */
[----:B------:R2:W-:Y:S01]  /*07f0*/  STS [UR8+0x34], R3 ;  /* 0x00003403ff007988 */ /* 0x0005e20008000808 */
[----:B------:R-:W-:Y:S05]  /*0800*/  @P3 BRA `(.L_x_15) ;  /* 0x0000000000203947 */ /* 0x000fea0003800000 */
[----:B--2---:R-:W2:Y:S01]  /*0810*/  LDS R3, [UR8+0x8] ;  /* 0x00000808ff037984 */ /* 0x004ea20008000800 */
[----:B------:R-:W-:-:S05]  /*0820*/  IMAD.MOV.U32 R4, RZ, RZ, 0x780 ;  /* 0x00000780ff047424 */ /* 0x000fca00078e00ff */
[----:B--2---:R-:W-:-:S05]  /*0830*/  LOP3.LUT R3, R3, 0x500, R4, 0xd8, !PT ;  /* 0x0000050003037812 */ /* 0x004fca00078ed804 */
[----:B------:R5:W-:Y:S02]  /*0840*/  STS [UR8+0x8], R3 ;  /* 0x00000803ff007988 */ /* 0x000be40008000808 */
.L_x_14:
[----:B------:R-:W-:Y:S05]  /*0850*/  @P3 BRA `(.L_x_16) ;  /* 0x0000000000283947 */ /* 0x000fea0003800000 */
[----:B--2345:R-:W2:Y:S02]  /*0860*/  LDS R3, [UR8+0x8] ;  /* 0x00000808ff037984 */ /* 0x03cea40008000800 */
[----:B--2---:R-:W-:-:S05]  /*0870*/  LOP3.LUT R3, R3, 0x1800, RZ, 0xb8, !PT ;  /* 0x0000180003037812 */ /* 0x004fca00078eb8ff */
[----:B------:R3:W-:Y:S02]  /*0880*/  STS [UR8+0x8], R3 ;  /* 0x00000803ff007988 */ /* 0x0007e40008000808 */
.L_x_15:
[----:B------:R-:W-:Y:S05]  /*0890*/  @P3 BREAK.RELIABLE B0 ;  /* 0x0000000000003942 */ /* 0x000fea0003800100 */
[----:B------:R-:W-:Y:S05]  /*08a0*/  @P3 BRA `(.L_x_17) ;  /* 0x0000000000243947 */ /* 0x000fea0003800000 */
[----:B------:R-:W4:Y:S01]  /*08b0*/  LDS R4, [UR8+0x8] ;  /* 0x00000808ff047984 */ /* 0x000f220008000800 */
[----:B--23--:R-:W-:-:S05]  /*08c0*/  IMAD.MOV.U32 R3, RZ, RZ, 0x6000 ;  /* 0x00006000ff037424 */ /* 0x00cfca00078e00ff */
[----:B----4-:R-:W-:-:S04]  /*08d0*/  LOP3.LUT R3, R4, 0x4000, R3, 0xd8, !PT ;  /* 0x0000400004037812 */ /* 0x010fc800078ed803 */
[----:B------:R-:W-:-:S05]  /*08e0*/  LOP3.LUT R3, R3, 0x400000, RZ, 0xb8, !PT ;  /* 0x0040000003037812 */ /* 0x000fca00078eb8ff */
[----:B------:R2:W-:Y:S02]  /*08f0*/  STS [UR8+0x8], R3 ;  /* 0x00000803ff007988 */ /* 0x0005e40008000808 */
.L_x_16:
[----:B------:R-:W-:Y:S05]  /*0900*/  BSYNC.RELIABLE B0 ;  /* 0x0000000000007941 */ /* 0x000fea0003800100 */
.L_x_13:
[----:B--2345:R-:W2:Y:S02]  /*0910*/  @!P3 LDS R3, [UR8+0x8] ;  /* 0x00000808ff03b984 */ /* 0x03cea40008000800 */
[----:B--2---:R-:W-:-:S05]  /*0920*/  @!P3 LOP3.LUT R3, R3, 0x8000, RZ, 0xb8, !PT ;  /* 0x000080000303b812 */ /* 0x004fca00078eb8ff */
[----:B------:R4:W-:Y:S02]  /*0930*/  @!P3 STS [UR8+0x8], R3 ;  /* 0x00000803ff00b988 */ /* 0x0009e40008000808 */
.L_x_17:
[----:B------:R-:W-:Y:S05]  /*0940*/  BSYNC.RECONVERGENT B1 ;  /* 0x0000000000017941 */ /* 0x000fea0003800200 */
.L_x_12:
[----:B------:R-:W-:Y:S05]  /*0950*/  WARPSYNC.ALL ;  /* 0x0000000000007948 */ /* 0x000fea0003800000 */
[----:B------:R-:W-:Y:S01]  /*0960*/  NOP ;  /* 0x0000000000007918 */ /* 0x000fe20000000000 */
[----:B------:R-:W5:Y:S02]  /*0970*/  LDC R6, c[0x0][0x39c] ;  /* 0x0000e700ff067b82 */ /* 0x000f640000000800 */
[----:B-----5:R-:W-:Y:S01]  /*0980*/  VIADD R6, R6, 0xffffffff ;  /* 0xffffffff06067836 */ /* 0x020fe20000000000 */
[----:B------:R-:W-:Y:S06]  /*0990*/  @P0 BRA `(.L_x_18) ;  /* 0x0000000000300947 */ /* 0x000fec0003800000 */
[----:B--234-:R-:W2:Y:S01]  /*09a0*/  S2R R3, SR_LANEID ;  /* 0x0000000000037919 */ /* 0x01cea20000000000 */
[----:B------:R-:W-:Y:S05]  /*09b0*/  WARPSYNC.ALL ;  /* 0x0000000000007948 */ /* 0x000fea0003800000 */
[----:B------:R-:W-:Y:S01]  /*09c0*/  NOP ;  /* 0x0000000000007918 */ /* 0x000fe20000000000 */
[----:B--2---:R-:W-:-:S05]  /*09d0*/  IMAD.SHL.U32 R3, R3, 0x4, RZ ;  /* 0x0000000403037824 */ /* 0x004fca00078e00ff */
[----:B------:R-:W2:Y:S01]  /*09e0*/  LDS R7, [R3+UR8] ;  /* 0x0000000803077984 */ /* 0x000ea20008000800 */
[----:B------:R-:W-:-:S05]  /*09f0*/  IADD3 R4, P1, PT, R3, UR12, RZ ;  /* 0x0000000c03047c10 */ /* 0x000fca000ff3e0ff */
[----:B------:R-:W-:-:S05]  /*0a00*/  IMAD.X R5, RZ, RZ, UR13, P1 ;  /* 0x0000000dff057e24 */ /* 0x000fca00088e06ff */
[----:B--2---:R5:W2:Y:S01]  /*0a10*/  ATOMG.E.EXCH.STRONG.GPU PT, RZ, [R4], R7 ;  /* 0x0000000704ff73a8 */ /* 0x004aa200041ee100 */
[----:B------:R-:W-:-:S04]  /*0a20*/  DEPBAR {5,4,3,2,1,0} ;  /* 0x0000003f0000791a */ /* 0x000fc80000000000 */
[----:B------:R-:W3:Y:S02]  /*0a30*/  CCTL.E.C.LDCU.IV.DEEP [UR12] ;  /* 0x000000000c007540 */ /* 0x000ee40009c08000 */
[----:B---3--:R5:W-:Y:S01]  /*0a40*/  UTMACCTL.IV [UR12] ;  /* 0x000000000c0079b9 */ /* 0x008be20008000000 */
[----:B------:R-:W-:Y:S01]  /*0a50*/  NOP ;  /* 0x0000000000007918 */ /* 0x000fe20000000000 */
.L_x_18:
[----:B------:R-:W-:Y:S05]  /*0a60*/  @P0 BRA `(.L_x_19) ;  /* 0x00000000000c0947 */ /* 0x000fea0003800000 */
[----:B------:R0:W-:Y:S01]  /*0a70*/  UTMACMDFLUSH ;  /* 0x00000000000079b7 */ /* 0x0001e20000000000 */
[----:B------:R-:W-:Y:S05]  /*0a80*/  @P0 BRA `(.L_x_19) ;  /* 0x0000000000040947 */ /* 0x000fea0003800000 */
[----:B------:R-:W-:-:S04]  /*0a90*/  DEPBAR.LE SB0, 0x0 ;  /* 0x000080000000791a */ /* 0x000fc80000000000 */
.L_x_19:
[----:B------:R-:W-:Y:S05]  /*0aa0*/  WARPSYNC.ALL ;  /* 0x0000000000007948 */ /* 0x000fea0003800000 */
[----:B------:R-:W-:Y:S01]  /*0ab0*/  NOP ;  /* 0x0000000000007918 */ /* 0x000fe20000000000 */
[----:B--2---:R-:W-:Y:S06]  /*0ac0*/  BAR.SYNC.DEFER_BLOCKING 0x0 ;  /* 0x0000000000007b1d */ /* 0x004fec0000010000 */
[----:B------:R-:W-:Y:S02]  /*0ad0*/  BSSY.RECONVERGENT B1, `(.L_x_20) ;  /* 0x000000b000017945 */ /* 0x000fe40003800200 */
[----:B------:R-:W-:Y:S06]  /*0ae0*/  BAR.SYNC.DEFER_BLOCKING 0x0 ;  /* 0x0000000000007b1d */ /* 0x000fec0000010000 */
[----:B------:R2:W-:Y:S01]  /*0af0*/  @!P0 STS [R13], RZ ;  /* 0x000000ff0d008388 */ /* 0x0005e20000000800 */
[----:B------:R-:W-:Y:S01]  /*0b00*/  NOP ;  /* 0x0000000000007918 */ /* 0x000fe20000000000 */
[----:B------:R-:W-:Y:S05]  /*0b10*/  @P3 BRA `(.L_x_21) ;  /* 0x0000000000183947 */ /* 0x000fea0003800000 */
[----:B---34-:R-:W3:Y:S01]  /*0b20*/  LDS R3, [UR8+0x8] ;  /* 0x00000808ff037984 */ /* 0x018ee20008000800 */
[----:B------:R-:W4:Y:S01]  /*0b30*/  LDC.64 R8, c[0x0][0x388] ;  /* 0x0000e200ff087b82 */ /* 0x000f220000000a00 */
[----:B-----5:R-:W-:Y:S02]  /*0b40*/  IMAD.MOV.U32 R4, RZ, RZ, 0x70 ;  /* 0x00000070ff047424 */ /* 0x020fe400078e00ff */
[----:B----4-:R4:W-:Y:S03]  /*0b50*/  STS.64 [UR8], R8 ;  /* 0x00000008ff007988 */ /* 0x0109e60008000a08 */
[----:B---3--:R-:W-:-:S05]  /*0b60*/  LOP3.LUT R3, R3, 0x10, R4, 0xd8, !PT ;  /* 0x0000001003037812 */ /* 0x008fca00078ed804 */
[----:B------:R4:W-:Y:S02]  /*0b70*/  STS [UR8+0x8], R3 ;  /* 0x00000803ff007988 */ /* 0x0009e40008000808 */
.L_x_21:
[----:B-----5:R-:W-:Y:S05]  /*0b80*/  BSYNC.RECONVERGENT B1 ;  /* 0x0000000000017941 */ /* 0x020fea0003800200 */
.L_x_20:
[----:B------:R-:W-:Y:S04]  /*0b90*/  BSSY.RECONVERGENT B1, `(.L_x_22) ;  /* 0x000000a000017945 */ /* 0x000fe80003800200 */
[----:B------:R-:W-:Y:S05]  /*0ba0*/  @P3 BRA `(.L_x_23) ;  /* 0x0000000000203947 */ /* 0x000fea0003800000 */
[----:B---34-:R-:W3:Y:S01]  /*0bb0*/  LDS R3, [UR8+0x34] ;  /* 0x00003408ff037984 */ /* 0x018ee20008000800 */
[----:B------:R-:W-:Y:S02]  /*0bc0*/  IMAD.MOV.U32 R4, RZ, RZ, 0x3f000000 ;  /* 0x3f000000ff047424 */ /* 0x000fe400078e00ff */
[----:B------:R-:W-:Y:S01]  /*0bd0*/  @!P3 IMAD.MOV.U32 R5, RZ, RZ, 0x1f ;  /* 0x0000001fff05b424 */ /* 0x000fe200078e00ff */
[----:B------:R-:W4:Y:S02]  /*0be0*/  @!P3 LDS R8, [UR8+0x38] ;  /* 0x00003808ff08b984 */ /* 0x000f240008000800 */
[----:B---3--:R-:W-:Y:S02]  /*0bf0*/  LOP3.LUT R3, R3, 0xff000000, R4, 0xb8, !PT ;  /* 0xff00000003037812 */ /* 0x008fe400078eb804 */
[----:B----4-:R-:W-:-:S03]  /*0c00*/  @!P3 LOP3.LUT R4, R8, 0xff, R5, 0xb8, !PT ;  /* 0x000000ff0804b812 */ /* 0x010fc600078eb805 */
[----:B------:R5:W-:Y:S04]  /*0c10*/  STS [UR8+0x34], R3 ;  /* 0x00003403ff007988 */ /* 0x000be80008000808 */
[----:B------:R5:W-:Y:S02]  /*0c20*/  @!P3 STS [UR8+0x38], R4 ;  /* 0x00003804ff00b988 */ /* 0x000be40008000808 */
.L_x_23:
[----:B------:R-:W-:Y:S05]  /*0c30*/  BSYNC.RECONVERGENT B1 ;  /* 0x0000000000017941 */ /* 0x000fea0003800200 */
.L_x_22:
[----:B------:R-:W-:Y:S04]  /*0c40*/  BSSY.RECONVERGENT B1, `(.L_x_24) ;  /* 0x0000004000017945 */ /* 0x000fe80003800200 */
[----:B------:R-:W-:Y:S05]  /*0c50*/  @P3 BRA `(.L_x_25) ;  /* 0x0000000000083947 */ /* 0x000fea0003800000 */
[----:B------:R2:W-:Y:S04]  /*0c60*/  STS [UR8+0x24], R10 ;  /* 0x0000240aff007988 */ /* 0x0005e80008000808 */
[----:B------:R2:W-:Y:S02]  /*0c70*/  STS [UR8+0x20], R6 ;  /* 0x00002006ff007988 */ /* 0x0005e40008000808 */
.L_x_25:
[----:B------:R-:W-:Y:S05]  /*0c80*/  BSYNC.RECONVERGENT B1 ;  /* 0x0000000000017941 */ /* 0x000fea0003800200 */
.L_x_24:
[----:B------:R-:W-:Y:S04]  /*0c90*/  BSSY.RECONVERGENT B1, `(.L_x_26) ;  /* 0x000000e000017945 */ /* 0x000fe80003800200 */
[----:B------:R-:W-:Y:S05]  /*0ca0*/  @P3 BRA `(.L_x_27) ;  /* 0x0000000000303947 */ /* 0x000fea0003800000 */
[----:B-----5:R-:W5:Y:S01]  /*0cb0*/  LDS R4, [UR8+0x34] ;  /* 0x00003408ff047984 */ /* 0x020f620008000800 */
[----:B--2---:R-:W2:Y:S03]  /*0cc0*/  LDC.64 R10, c[0x0][0x3b0] ;  /* 0x0000ec00ff0a7b82 */ /* 0x004ea60000000a00 */
[----:B---34-:R-:W3:Y:S01]  /*0cd0*/  LDS R3, [UR8+0x1c] ;  /* 0x00001c08ff037984 */ /* 0x018ee20008000800 */
[C---:B--2---:R-:W-:Y:S01]  /*0ce0*/  SHF.L.U64.HI R8, R10.reuse, 0x1, R11 ;  /* 0x000000010a087819 */ /* 0x044fe2000001020b */
[----:B------:R-:W-:-:S03]  /*0cf0*/  IMAD.SHL.U32 R5, R10, 0x2, RZ ;  /* 0x000000020a057824 */ /* 0x000fc600078e00ff */
[--C-:B------:R-:W-:Y:S02]  /*0d00*/  SHF.R.U32.HI R10, RZ, 0x4, R8.reuse ;  /* 0x00000004ff0a7819 */ /* 0x100fe40000011608 */
[----:B------:R-:W-:-:S05]  /*0d10*/  SHF.R.U64 R5, R5, 0x4, R8 ;  /* 0x0000000405057819 */ /* 0x000fca0000001208 */
[----:B------:R2:W-:Y:S01]  /*0d20*/  STS [UR8+0xc], R5 ;  /* 0x00000c05ff007988 */ /* 0x0005e20008000808 */
[----:B-----5:R-:W-:Y:S02]  /*0d30*/  LOP3.LUT R4, R4, 0x7, RZ, 0xb8, !PT ;  /* 0x0000000704047812 */ /* 0x020fe400078eb8ff */
[----:B---3--:R-:W-:-:S03]  /*0d40*/  LOP3.LUT R3, R3, 0xf, R10, 0xb8, !PT ;  /* 0x0000000f03037812 */ /* 0x008fc600078eb80a */
[----:B------:R2:W-:Y:S04]  /*0d50*/  STS [UR8+0x34], R4 ;  /* 0x00003404ff007988 */ /* 0x0005e80008000808 */
[----:B------:R2:W-:Y:S02]  /*0d60*/  STS [UR8+0x1c], R3 ;  /* 0x00001c03ff007988 */ /* 0x0005e40008000808 */
.L_x_27:
[----:B------:R-:W-:Y:S05]  /*0d70*/  BSYNC.RECONVERGENT B1 ;  /* 0x0000000000017941 */ /* 0x000fea0003800200 */
.L_x_26:
[----:B------:R-:W-:Y:S04]  /*0d80*/  BSSY.RECONVERGENT B2, `(.L_x_28) ;  /* 0x000001a000027945 */ /* 0x000fe80003800200 */
[----:B------:R-:W-:Y:S04]  /*0d90*/  BSSY.RELIABLE B1, `(.L_x_29) ;  /* 0x0000015000017945 */ /* 0x000fe80003800100 */
[----:B------:R-:W-:Y:S05]  /*0da0*/  @P3 BRA `(.L_x_30) ;  /* 0x0000000000203947 */ /* 0x000fea0003800000 */
[----:B--2345:R-:W2:Y:S02]  /*0db0*/  LDS R3, [UR8+0x34] ;  /* 0x00003408ff037984 */ /* 0x03cea40008000800 */
[----:B--2---:R-:W-:-:S05]  /*0dc0*/  LOP3.LUT R3, R3, 0x38, RZ, 0xb8, !PT ;  /* 0x0000003803037812 */ /* 0x004fca00078eb8ff */
[----:B------:R2:W-:Y:S01]  /*0dd0*/  STS [UR8+0x34], R3 ;  /* 0x00003403ff007988 */ /* 0x0005e20008000808 */
[----:B------:R-:W-:Y:S05]  /*0de0*/  @P3 BRA `(.L_x_31) ;  /* 0x0000000000203947 */ /* 0x000fea0003800000 */
[----:B--2---:R-:W2:Y:S01]  /*0df0*/  LDS R3, [UR8+0x8] ;  /* 0x00000808ff037984 */ /* 0x004ea20008000800 */
[----:B------:R-:W-:-:S05]  /*0e00*/  IMAD.MOV.U32 R4, RZ, RZ, 0x780 ;  /* 0x00000780ff047424 */ /* 0x000fca00078e00ff */
[----:B--2---:R-:W-:-:S05]  /*0e10*/  LOP3.LUT R3, R3, 0x500, R4, 0xd8, !PT ;  /* 0x0000050003037812 */ /* 0x004fca00078ed804 */
[----:B------:R2:W-:Y:S02]  /*0e20*/  STS [UR8+0x8], R3 ;  /* 0x00000803ff007988 */ /* 0x0005e40008000808 */
.L_x_30:
[----:B------:R-:W-:Y:S05]  /*0e30*/  @P3 BRA `(.L_x_32) ;  /* 0x0000000000283947 */ /* 0x000fea0003800000 */
[----:B--2345:R-:W2:Y:S02]  /*0e40*/  LDS R3, [UR8+0x8] ;  /* 0x00000808ff037984 */ /* 0x03cea40008000800 */
[----:B--2---:R-:W-:-:S05]  /*0e50*/  LOP3.LUT R3, R3, 0x1800, RZ, 0xb8, !PT ;  /* 0x0000180003037812 */ /* 0x004fca00078eb8ff */
[----:B------:R3:W-:Y:S02]  /*0e60*/  STS [UR8+0x8], R3 ;  /* 0x00000803ff007988 */ /* 0x0007e40008000808 */
.L_x_31:
[----:B------:R-:W-:Y:S05]  /*0e70*/  @P3 BREAK.RELIABLE B1 ;  /* 0x0000000000013942 */ /* 0x000fea0003800100 */
[----:B------:R-:W-:Y:S05]  /*0e80*/  @P3 BRA `(.L_x_33) ;  /* 0x0000000000243947 */ /* 0x000fea0003800000 */
[----:B--23--:R-:W2:Y:S01]  /*0e90*/  LDS R3, [UR8+0x8] ;  /* 0x00000808ff037984 */ /* 0x00cea20008000800 */
[----:B------:R-:W-:-:S05]  /*0ea0*/  IMAD.MOV.U32 R4, RZ, RZ, 0x6000 ;  /* 0x00006000ff047424 */ /* 0x000fca00078e00ff */
[----:B--2---:R-:W-:-:S04]  /*0eb0*/  LOP3.LUT R3, R3, 0x6000, R4, 0xd8, !PT ;  /* 0x0000600003037812 */ /* 0x004fc800078ed804 */
[----:B------:R-:W-:-:S05]  /*0ec0*/  LOP3.LUT R3, R3, 0x400000, RZ, 0xb8, !PT ;  /* 0x0040000003037812 */ /* 0x000fca00078eb8ff */
[----:B------:R2:W-:Y:S02]  /*0ed0*/  STS [UR8+0x8], R3 ;  /* 0x00000803ff007988 */ /* 0x0005e40008000808 */
.L_x_32:
[----:B------:R-:W-:Y:S05]  /*0ee0*/  BSYNC.RELIABLE B1 ;  /* 0x0000000000017941 */ /* 0x000fea0003800100 */
.L_x_29:
[----:B--2345:R-:W2:Y:S02]  /*0ef0*/  @!P3 LDS R3, [UR8+0x8] ;  /* 0x00000808ff03b984 */ /* 0x03cea40008000800 */
[----:B--2---:R-:W-:-:S05]  /*0f00*/  @!P3 LOP3.LUT R3, R3, 0x8000, RZ, 0xb8, !PT ;  /* 0x000080000303b812 */ /* 0x004fca00078eb8ff */
[----:B------:R4:W-:Y:S02]  /*0f10*/  @!P3 STS [UR8+0x8], R3 ;  /* 0x00000803ff00b988 */ /* 0x0009e40008000808 */
.L_x_33:
[----:B------:R-:W-:Y:S05]  /*0f20*/  BSYNC.RECONVERGENT B2 ;  /* 0x0000000000027941 */ /* 0x000fea0003800200 */
.L_x_28:
[----:B------:R-:W-:Y:S05]  /*0f30*/  WARPSYNC.ALL ;  /* 0x0000000000007948 */ /* 0x000fea0003800000 */
[----:B------:R-:W-:Y:S01]  /*0f40*/  NOP ;  /* 0x0000000000007918 */ /* 0x000fe20000000000 */
[----:B------:R-:W-:-:S04]  /*0f50*/  UIADD3 UR5, UPT, UPT, UR4, 0x80, URZ ;  /* 0x0000008004057890 */ /* 0x000fc8000fffe0ff */
[----:B------:R-:W-:-:S04]  /*0f60*/  UIADD3 UR14, UP0, UPT, UR5, UR16, URZ ;  /* 0x00000010050e7290 */ /* 0x000fc8000ff1e0ff */
[----:B------:R-:W-:Y:S01]  /*0f70*/  ULEA.HI.X.SX32 UR15, UR5, UR17, 0x1, UP0 ;  /* 0x00000011050f7291 */ /* 0x000fe200080f0eff */
[----:B------:R-:W-:Y:S11]  /*0f80*/  @P0 BRA `(.L_x_34) ;  /* 0x0000000000300947 */ /* 0x000ff60003800000 */
        /* <DEDUP_REMOVED lines=12> */
.L_x_34:
[----:B------:R-:W-:Y:S05]  /*1050*/  @P0 BRA `(.L_x_35) ;  /* 0x00000000000c0947 */ /* 0x000fea0003800000 */
[----:B------:R0:W-:Y:S01]  /*1060*/  UTMACMDFLUSH ;  /* 0x00000000000079b7 */ /* 0x0001e20000000000 */
[----:B------:R-:W-:Y:S05]  /*1070*/  @P0 BRA `(.L_x_35) ;  /* 0x0000000000040947 */ /* 0x000fea0003800000 */
[----:B------:R-:W-:-:S04]  /*1080*/  DEPBAR.LE SB0, 0x0 ;  /* 0x000080000000791a */ /* 0x000fc80000000000 */
.L_x_35:
        /* <DEDUP_REMOVED lines=8> */
[----:B---345:R-:W3:Y:S01]  /*1110*/  LDS R3, [UR8+0x8] ;  /* 0x00000808ff037984 */ /* 0x038ee20008000800 */
[----:B------:R-:W4:Y:S01]  /*1120*/  LDC.64 R8, c[0x0][0x390] ;  /* 0x0000e400ff087b82 */ /* 0x000f220000000a00 */
[----:B------:R-:W-:Y:S02]  /*1130*/  IMAD.MOV.U32 R4, RZ, RZ, 0x70 ;  /* 0x00000070ff047424 */ /* 0x000fe400078e00ff */
[----:B----4-:R4:W-:Y:S03]  /*1140*/  STS.64 [UR8], R8 ;  /* 0x00000008ff007988 */ /* 0x0109e60008000a08 */
[----:B---3--:R-:W-:-:S05]  /*1150*/  LOP3.LUT R3, R3, 0x10, R4, 0xd8, !PT ;  /* 0x0000001003037812 */ /* 0x008fca00078ed804 */
[----:B------:R4:W-:Y:S02]  /*1160*/  STS [UR8+0x8], R3 ;  /* 0x00000803ff007988 */ /* 0x0009e40008000808 */
.L_x_37:
[----:B-----5:R-:W-:Y:S05]  /*1170*/  BSYNC.RECONVERGENT B2 ;  /* 0x0000000000027941 */ /* 0x020fea0003800200 */
.L_x_36:
[----:B------:R-:W-:Y:S04]  /*1180*/  BSSY.RECONVERGENT B3, `(.L_x_38) ;  /* 0x0000011000037945 */ /* 0x000fe80003800200 */
[----:B------:R-:W-:Y:S04]  /*1190*/  BSSY.RELIABLE B2, `(.L_x_39) ;  /* 0x000000e000027945 */ /* 0x000fe80003800100 */
[----:B------:R-:W-:Y:S05]  /*11a0*/  @P3 BRA `(.L_x_40) ;  /* 0x0000000000243947 */ /* 0x000fea0003800000 */
[----:B---34-:R-:W3:Y:S01]  /*11b0*/  LDS R3, [UR8+0x34] ;  /* 0x00003408ff037984 */ /* 0x018ee20008000800 */
[----:B------:R-:W-:-:S05]  /*11c0*/  IMAD.MOV.U32 R4, RZ, RZ, 0x3f000000 ;  /* 0x3f000000ff047424 */ /* 0x000fca00078e00ff */
[----:B---3--:R-:W-:-:S05]  /*11d0*/  LOP3.LUT R3, R3, 0xff000000, R4, 0xb8, !PT ;  /* 0xff00000003037812 */ /* 0x008fca00078eb804 */
[----:B------:R3:W-:Y:S01]  /*11e0*/  STS [UR8+0x34], R3 ;  /* 0x00003403ff007988 */ /* 0x0007e20008000808 */
[----:B------:R-:W-:Y:S05]  /*11f0*/  @P3 BRA `(.L_x_41) ;  /* 0x00000000001c3947 */ /* 0x000fea0003800000 */
[----:B---3--:R-:W3:Y:S01]  /*1200*/  LDS R3, [UR8+0x38] ;  /* 0x00003808ff037984 */ /* 0x008ee20008000800 */
[----:B------:R-:W-:-:S05]  /*1210*/  IMAD.MOV.U32 R4, RZ, RZ, 0x7f ;  /* 0x0000007fff047424 */ /* 0x000fca00078e00ff */
[----:B---3--:R-:W-:-:S05]  /*1220*/  LOP3.LUT R3, R3, 0xff, R4, 0xb8, !PT ;  /* 0x000000ff03037812 */ /* 0x008fca00078eb804 */
[----:B------:R5:W-:Y:S02]  /*1230*/  STS [UR8+0x38], R3 ;  /* 0x00003803ff007988 */ /* 0x000be40008000808 */
.L_x_40:
[----:B------:R-:W-:Y:S05]  /*1240*/  @P3 BREAK.RELIABLE B2 ;  /* 0x0000000000023942 */ /* 0x000fea0003800100 */
[----:B------:R-:W-:Y:S05]  /*1250*/  @P3 BRA `(.L_x_42) ;  /* 0x00000000000c3947 */ /* 0x000fea0003800000 */
[----:B------:R2:W-:Y:S02]  /*1260*/  STS [UR8+0x20], R6 ;  /* 0x00002006ff007988 */ /* 0x0005e40008000808 */
.L_x_41:
[----:B------:R-:W-:Y:S05]  /*1270*/  BSYNC.RELIABLE B2 ;  /* 0x0000000000027941 */ /* 0x000fea0003800100 */
.L_x_39:
[----:B------:R2:W-:Y:S02]  /*1280*/  @!P3 STS [UR8+0x24], R2 ;  /* 0x00002402ff00b988 */ /* 0x0005e40008000808 */
.L_x_42:
[----:B------:R-:W-:Y:S05]  /*1290*/  BSYNC.RECONVERGENT B3 ;  /* 0x0000000000037941 */ /* 0x000fea0003800200 */
.L_x_38:
[----:B------:R-:W-:Y:S05]  /*12a0*/  WARPSYNC.ALL ;  /* 0x0000000000007948 */ /* 0x000fea0003800000 */
[----:B------:R-:W-:Y:S01]  /*12b0*/  NOP ;  /* 0x0000000000007918 */ /* 0x000fe20000000000 */
[----:B------:R-:W-:Y:S04]  /*12c0*/  BSSY.RECONVERGENT B3, `(.L_x_43) ;  /* 0x000000e000037945 */ /* 0x000fe80003800200 */
[----:B------:R-:W-:Y:S05]  /*12d0*/  @P3 BRA `(.L_x_44) ;  /* 0x0000000000303947 */ /* 0x000fea0003800000 */
[----:B---345:R-:W3:Y:S01]  /*12e0*/  LDS R3, [UR8+0x34] ;  /* 0x00003408ff037984 */ /* 0x038ee20008000800 */
[----:B------:R-:W4:Y:S03]  /*12f0*/  LDC.64 R4, c[0x0][0x3b8] ;  /* 0x0000ee00ff047b82 */ /* 0x000f260000000a00 */
[----:B--2---:R-:W2:Y:S01]  /*1300*/  LDS R2, [UR8+0x1c] ;  /* 0x00001c08ff027984 */ /* 0x004ea20008000800 */
[C---:B----4-:R-:W-:Y:S01]  /*1310*/  SHF.L.U64.HI R5, R4.reuse, 0x1, R5 ;  /* 0x0000000104057819 */ /* 0x050fe20000010205 */
[----:B------:R-:W-:-:S03]  /*1320*/  IMAD.SHL.U32 R4, R4, 0x2, RZ ;  /* 0x0000000204047824 */ /* 0x000fc600078e00ff */
[--C-:B------:R-:W-:Y:S02]  /*1330*/  SHF.R.U32.HI R7, RZ, 0x4, R5.reuse ;  /* 0x00000004ff077819 */ /* 0x100fe40000011605 */
[----:B------:R-:W-:-:S05]  /*1340*/  SHF.R.U64 R4, R4, 0x4, R5 ;  /* 0x0000000404047819 */ /* 0x000fca0000001205 */
[----:B------:R4:W-:Y:S01]  /*1350*/  STS [UR8+0xc], R4 ;  /* 0x00000c04ff007988 */ /* 0x0009e20008000808 */
[----:B---3--:R-:W-:Y:S02]  /*1360*/  LOP3.LUT R3, R3, 0x7, RZ, 0xb8, !PT ;  /* 0x0000000703037812 */ /* 0x008fe400078eb8ff */
[----:B--2---:R-:W-:-:S03]  /*1370*/  LOP3.LUT R2, R2, 0xf, R7, 0xb8, !PT ;  /* 0x0000000f02027812 */ /* 0x004fc600078eb807 */
[----:B------:R4:W-:Y:S04]  /*1380*/  STS [UR8+0x34], R3 ;  /* 0x00003403ff007988 */ /* 0x0009e80008000808 */
[----:B------:R4:W-:Y:S02]  /*1390*/  STS [UR8+0x1c], R2 ;  /* 0x00001c02ff007988 */ /* 0x0009e40008000808 */
.L_x_44:
[----:B------:R-:W-:Y:S05]  /*13a0*/  BSYNC.RECONVERGENT B3 ;  /* 0x0000000000037941 */ /* 0x000fea0003800200 */
.L_x_43:
[----:B------:R-:W-:Y:S04]  /*13b0*/  BSSY.RECONVERGENT B4, `(.L_x_45) ;  /* 0x000001a000047945 */ /* 0x000fe80003800200 */
[----:B------:R-:W-:Y:S04]  /*13c0*/  BSSY.RELIABLE B3, `(.L_x_46) ;  /* 0x0000015000037945 */ /* 0x000fe80003800100 */
[----:B------:R-:W-:Y:S05]  /*13d0*/  @P3 BRA `(.L_x_47) ;  /* 0x0000000000203947 */ /* 0x000fea0003800000 */
[----:B--2-4-:R-:W2:Y:S02]  /*13e0*/  LDS R2, [UR8+0x34] ;  /* 0x00003408ff027984 */ /* 0x014ea40008000800 */
[----:B--2---:R-:W-:-:S05]  /*13f0*/  LOP3.LUT R2, R2, 0x38, RZ, 0xb8, !PT ;  /* 0x0000003802027812 */ /* 0x004fca00078eb8ff */
[----:B------:R2:W-:Y:S01]  /*1400*/  STS [UR8+0x34], R2 ;  /* 0x00003402ff007988 */ /* 0x0005e20008000808 */
[----:B------:R-:W-:Y:S05]  /*1410*/  @P3 BRA `(.L_x_48) ;  /* 0x0000000000203947 */ /* 0x000fea0003800000 */
[----:B--2---:R-:W2:Y:S01]  /*1420*/  LDS R2, [UR8+0x8] ;  /* 0x00000808ff027984 */ /* 0x004ea20008000800 */
[----:B---3-5:R-:W-:-:S05]  /*1430*/  IMAD.MOV.U32 R3, RZ, RZ, 0x780 ;  /* 0x00000780ff037424 */ /* 0x028fca00078e00ff */
[----:B--2---:R-:W-:-:S05]  /*1440*/  LOP3.LUT R2, R2, 0x500, R3, 0xd8, !PT ;  /* 0x0000050002027812 */ /* 0x004fca00078ed803 */
[----:B------:R2:W-:Y:S02]  /*1450*/  STS [UR8+0x8], R2 ;  /* 0x00000802ff007988 */ /* 0x0005e40008000808 */
.L_x_47:
[----:B------:R-:W-:Y:S05]  /*1460*/  @P3 BRA `(.L_x_49) ;  /* 0x0000000000283947 */ /* 0x000fea0003800000 */
[----:B--2-4-:R-:W2:Y:S02]  /*1470*/  LDS R2, [UR8+0x8] ;  /* 0x00000808ff027984 */ /* 0x014ea40008000800 */
[----:B--2---:R-:W-:-:S05]  /*1480*/  LOP3.LUT R2, R2, 0x1800, RZ, 0xb8, !PT ;  /* 0x0000180002027812 */ /* 0x004fca00078eb8ff */
[----:B------:R4:W-:Y:S02]  /*1490*/  STS [UR8+0x8], R2 ;  /* 0x00000802ff007988 */ /* 0x0009e40008000808 */
.L_x_48:
[----:B------:R-:W-:Y:S05]  /*14a0*/  @P3 BREAK.RELIABLE B3 ;  /* 0x0000000000033942 */ /* 0x000fea0003800100 */
[----:B------:R-:W-:Y:S05]  /*14b0*/  @P3 BRA `(.L_x_50) ;  /* 0x0000000000243947 */ /* 0x000fea0003800000 */
[----:B--2-4-:R-:W2:Y:S01]  /*14c0*/  LDS R2, [UR8+0x8] ;  /* 0x00000808ff027984 */ /* 0x014ea20008000800 */
[----:B---3-5:R-:W-:-:S05]  /*14d0*/  IMAD.MOV.U32 R3, RZ, RZ, 0x6000 ;  /* 0x00006000ff037424 */ /* 0x028fca00078e00ff */
[----:B--2---:R-:W-:-:S04]  /*14e0*/  LOP3.LUT R2, R2, 0x6000, R3, 0xd8, !PT ;  /* 0x0000600002027812 */ /* 0x004fc800078ed803 */
[----:B------:R-:W-:-:S05]  /*14f0*/  LOP3.LUT R2, R2, 0x400000, RZ, 0xb8, !PT ;  /* 0x0040000002027812 */ /* 0x000fca00078eb8ff */
[----:B------:R2:W-:Y:S02]  /*1500*/  STS [UR8+0x8], R2 ;  /* 0x00000802ff007988 */ /* 0x0005e40008000808 */
.L_x_49:
[----:B------:R-:W-:Y:S05]  /*1510*/  BSYNC.RELIABLE B3 ;  /* 0x0000000000037941 */ /* 0x000fea0003800100 */
.L_x_46:
[----:B--2-4-:R-:W2:Y:S02]  /*1520*/  @!P3 LDS R2, [UR8+0x8] ;  /* 0x00000808ff02b984 */ /* 0x014ea40008000800 */
[----:B--2---:R-:W-:-:S05]  /*1530*/  @!P3 LOP3.LUT R2, R2, 0x8000, RZ, 0xb8, !PT ;  /* 0x000080000202b812 */ /* 0x004fca00078eb8ff */
[----:B------:R2:W-:Y:S02]  /*1540*/  @!P3 STS [UR8+0x8], R2 ;  /* 0x00000802ff00b988 */ /* 0x0005e40008000808 */
.L_x_50:
[----:B------:R-:W-:Y:S05]  /*1550*/  BSYNC.RECONVERGENT B4 ;  /* 0x0000000000047941 */ /* 0x000fea0003800200 */
.L_x_45:
[----:B------:R-:W-:Y:S05]  /*1560*/  WARPSYNC.ALL ;  /* 0x0000000000007948 */ /* 0x000fea0003800000 */
[----:B------:R-:W-:Y:S01]  /*1570*/  NOP ;  /* 0x0000000000007918 */ /* 0x000fe20000000000 */
[----:B------:R-:W-:-:S04]  /*1580*/  UIADD3 UR4, UPT, UPT, UR4, 0x100, URZ ;  /* 0x0000010004047890 */ /* 0x000fc8000fffe0ff */
[----:B------:R-:W-:-:S04]  /*1590*/  UIADD3 UR23, UP0, UPT, UR4, UR16, URZ ;  /* 0x0000001004177290 */ /* 0x000fc8000ff1e0ff */
[----:B------:R-:W-:Y:S01]  /*15a0*/  ULEA.HI.X.SX32 UR28, UR4, UR17, 0x1, UP0 ;  /* 0x00000011041c7291 */ /* 0x000fe200080f0eff */
[----:B------:R-:W-:Y:S11]  /*15b0*/  @P0 BRA `(.L_x_51) ;  /* 0x0000000000380947 */ /* 0x000ff60003800000 */
[----:B--2-4-:R-:W2:Y:S01]  /*15c0*/  S2R R2, SR_LANEID ;  /* 0x0000000000027919 */ /* 0x014ea20000000000 */
[----:B------:R-:W-:Y:S05]  /*15d0*/  WARPSYNC.ALL ;  /* 0x0000000000007948 */ /* 0x000fea0003800000 */
[----:B------:R-:W-:Y:S01]  /*15e0*/  NOP ;  /* 0x0000000000007918 */ /* 0x000fe20000000000 */
[----:B--2---:R-:W-:-:S05]  /*15f0*/  IMAD.SHL.U32 R4, R2, 0x4, RZ ;  /* 0x0000000402047824 */ /* 0x004fca00078e00ff */
[----:B------:R-:W2:Y:S01]  /*1600*/  LDS R5, [R4+UR8] ;  /* 0x0000000804057984 */ /* 0x000ea20008000800 */
[----:B------:R-:W-:Y:S01]  /*1610*/  IADD3 R2, P1, PT, R4, UR23, RZ ;  /* 0x0000001704027c10 */ /* 0x000fe2000ff3e0ff */
[----:B------:R-:W-:-:S04]  /*1620*/  UMOV UR4, UR23 ;  /* 0x0000001700047c82 */ /* 0x000fc80008000000 */
[----:B---3-5:R-:W-:Y:S01]  /*1630*/  IMAD.X R3, RZ, RZ, UR28, P1 ;  /* 0x0000001cff037e24 */ /* 0x028fe200088e06ff */
[----:B------:R-:W-:-:S04]  /*1640*/  UMOV UR5, UR28 ;  /* 0x0000001c00057c82 */ /* 0x000fc80008000000 */
[----:B--2---:R2:W3:Y:S01]  /*1650*/  ATOMG.E.EXCH.STRONG.GPU PT, RZ, [R2], R5 ;  /* 0x0000000502ff73a8 */ /* 0x0044e200041ee100 */
[----:B------:R-:W-:-:S04]  /*1660*/  DEPBAR {5,4,3,2,1,0} ;  /* 0x0000003f0000791a */ /* 0x000fc80000000000 */
[----:B------:R-:W4:Y:S02]  /*1670*/  CCTL.E.C.LDCU.IV.DEEP [UR4] ;  /* 0x0000000004007540 */ /* 0x000f240009c08000 */
[----:B----4-:R2:W-:Y:S01]  /*1680*/  UTMACCTL.IV [UR4] ;  /* 0x00000000040079b9 */ /* 0x0105e20008000000 */
[----:B------:R-:W-:Y:S01]  /*1690*/  NOP ;  /* 0x0000000000007918 */ /* 0x000fe20000000000 */
.L_x_51:
[----:B------:R-:W-:Y:S05]  /*16a0*/  @P0 BRA `(.L_x_52) ;  /* 0x00000000000c0947 */ /* 0x000fea0003800000 */
[----:B------:R0:W-:Y:S01]  /*16b0*/  UTMACMDFLUSH ;  /* 0x00000000000079b7 */ /* 0x0001e20000000000 */
[----:B------:R-:W-:Y:S05]  /*16c0*/  @P0 BRA `(.L_x_52) ;  /* 0x0000000000040947 */ /* 0x000fea0003800000 */
[----:B------:R-:W-:-:S04]  /*16d0*/  DEPBAR.LE SB0, 0x0 ;  /* 0x000080000000791a */ /* 0x000fc80000000000 */
.L_x_52:
[----:B------:R-:W-:Y:S05]  /*16e0*/  WARPSYNC.ALL ;  /* 0x0000000000007948 */ /* 0x000fea0003800000 */
[----:B------:R-:W-:Y:S01]  /*16f0*/  NOP ;  /* 0x0000000000007918 */ /* 0x000fe20000000000 */
[----:B---3--:R-:W-:Y:S01]  /*1700*/  BAR.SYNC.DEFER_BLOCKING 0x0 ;  /* 0x0000000000007b1d */ /* 0x008fe20000010000 */
[----:B------:R-:W-:Y:S01]  /*1710*/  ISETP.GE.AND P0, PT, R12, 0x1, PT ;  /* 0x000000010c00780c */ /* 0x000fe20003f06270 */
[----:B------:R-:W-:Y:S01]  /*1720*/  USHF.L.U32 UR11, UR11, 0x7, URZ ;  /* 0x000000070b0b7899 */ /* 0x000fe200080006ff */
[----:B--2-4-:R-:W-:Y:S01]  /*1730*/  SHF.R.U32.HI R2, RZ, 0x5, R0 ;  /* 0x00000005ff027819 */ /* 0x014fe20000011600 */
[----:B------:R-:W-:-:S02]  /*1740*/  USHF.L.U32 UR26, UR6, 0x6, URZ ;  /* 0x00000006061a7899 */ /* 0x000fc400080006ff */
[----:B------:R-:W-:Y:S01]  /*1750*/  VOTEU.ALL UP0, P3 ;  /* 0x0000000000ff7886 */ /* 0x000fe20001800000 */
[----:B------:R-:W-:Y:S01]  /*1760*/  UMOV UR4, 0x1 ;  /* 0x0000000100047882 */ /* 0x000fe20000000000 */
[----:B------:R-:W-:Y:S01]  /*1770*/  VOTEU.ALL UP1, P3 ;  /* 0x0000000000ff7886 */ /* 0x000fe20001820000 */
[----:B------:R-:W-:Y:S02]  /*1780*/  R2UR UR22, R2 ;  /* 0x00000000021672ca */ /* 0x000fe400000e0000 */
[----:B------:R-:W-:-:S04]  /*1790*/  @!UP0 UIADD3 UR16, UPT, UPT, -UR4, 0x100000, URZ ;  /* 0x0010000004108890 */ /* 0x000fc8000fffe1ff */
[----:B------:R-:W-:Y:S02]  /*17a0*/  @!UP0 USHF.L.U32 UR17, UR16, 0xb, URZ ;  /* 0x0000000b10118899 */ /* 0x000fe400080006ff */
[----:B------:R-:W-:Y:S02]  /*17b0*/  @!UP0 USHF.L.U32 UR16, UR16, 0x1, URZ ;  /* 0x0000000110108899 */ /* 0x000fe400080006ff */
[----:B------:R-:W-:-:S04]  /*17c0*/  @!UP0 UIADD3 UR4, UPT, UPT, -UR4, 0x100000, URZ ;  /* 0x0010000004048890 */ /* 0x000fc8000fffe1ff */
[----:B------:R-:W-:Y:S02]  /*17d0*/  @!UP0 USHF.L.U32 UR5, UR4, 0xb, URZ ;  /* 0x0000000b04058899 */ /* 0x000fe400080006ff */
[----:B------:R-:W-:Y:S01]  /*17e0*/  @!UP0 USHF.L.U32 UR4, UR4, 0x1, URZ ;  /* 0x0000000104048899 */ /* 0x000fe200080006ff */
[----:B------:R-:W-:Y:S01]  /*17f0*/  VOTEU.ALL UP0, P3 ;  /* 0x0000000000ff7886 */ /* 0x000fe20001800000 */
[----:B------:R-:W2:Y:S04]  /*1800*/  FENCE.VIEW.ASYNC.S ;  /* 0x00000000000073c6 */ /* 0x000ea80000000000 */
[----:B--2---:R2:W3:Y:S06]  /*1810*/  @!UP0 SYNCS.EXCH.64 URZ, [UR8+0x3000], UR16 ;  /* 0x0030001008ff85b2 */ /* 0x0044ec0008000100 */
[----:B------:R2:W4:Y:S01]  /*1820*/  @!UP1 SYNCS.EXCH.64 URZ, [UR8+0x3010], UR4 ;  /* 0x0030100408ff95b2 */ /* 0x0005220008000100 */
[----:B------:R-:W-:Y:S05]  /*1830*/  @!P0 BRA `(.L_x_53) ;  /* 0x0000000400c08947 */ /* 0x000fea0003800000 */
[----:B---34-:R-:W-:Y:S01]  /*1840*/  BAR.SYNC.DEFER_BLOCKING 0x0 ;  /* 0x0000000000007b1d */ /* 0x018fe20000010000 */
[----:B------:R-:W-:Y:S01]  /*1850*/  @!P3 IMAD.MOV.U32 R2, RZ, RZ, 0x3000 ;  /* 0x00003000ff02b424 */ /* 0x000fe200078e00ff */
[----:B------:R-:W-:Y:S02]  /*1860*/  ELECT P1, URZ, PT ;  /* 0x0000000000ff782f */ /* 0x000fe40003820000 */
[----:B------:R-:W-:Y:S02]  /*1870*/  ELECT P0, URZ, PT ;  /* 0x0000000000ff782f */ /* 0x000fe40003800000 */
[C---:B------:R-:W-:Y:S01]  /*1880*/  ISETP.LT.U32.AND P1, PT, R68.reuse, 0x20, P1 ;  /* 0x000000204400780c */ /* 0x040fe20000f21070 */
[----:B------:R-:W-:Y:S01]  /*1890*/  UIADD3 UR24, UPT, UPT, UR8, 0x2000, URZ ;  /* 0x0000200008187890 */ /* 0x000fe2000fffe0ff */
[----:B------:R-:W-:Y:S01]  /*18a0*/  ISETP.LT.U32.AND P0, PT, R68, 0x20, P0 ;  /* 0x000000204400780c */ /* 0x000fe20000701070 */
[----:B--2---:R-:W-:Y:S02]  /*18b0*/  USHF.R.U32.HI UR4, URZ, 0x4, UR8 ;  /* 0x00000004ff047899 */ /* 0x004fe40008011608 */
[----:B------:R-:W-:-:S02]  /*18c0*/  USHF.R.U32.HI UR6, URZ, 0x4, UR24 ;  /* 0x00000004ff067899 */ /* 0x000fc40008011618 */
[----:B------:R-:W-:Y:S02]  /*18d0*/  USGXT.U32 UR4, UR4, 0xe ;  /* 0x0000000e0404789a */ /* 0x000fe40008000000 */
[----:B------:R-:W-:Y:S01]  /*18e0*/  USGXT.U32 UR6, UR6, 0xe ;  /* 0x0000000e0606789a */ /* 0x000fe20008000000 */
[----:B------:R-:W-:Y:S01]  /*18f0*/  UMOV UR20, 0x80 ;  /* 0x0000008000147882 */ /* 0x000fe20000000000 */
[----:B------:R-:W-:Y:S02]  /*1900*/  UMOV UR21, 0x40004040 ;  /* 0x4000404000157882 */ /* 0x000fe40000000000 */
[----:B------:R-:W-:Y:S01]  /*1910*/  VOTEU.ANY UP0, P1 ;  /* 0x0000000000ff7886 */ /* 0x000fe20000800100 */
[----:B------:R-:W-:Y:S01]  /*1920*/  VOTEU.ANY UP2, P1 ;  /* 0x0000000000ff7886 */ /* 0x000fe20000840100 */
[----:B------:R-:W-:Y:S01]  /*1930*/  VOTEU.ANY UP1, P0 ;  /* 0x0000000000ff7886 */ /* 0x000fe20000020100 */
[----:B------:R-:W-:Y:S01]  /*1940*/  VOTEU.ANY UP3, P0 ;  /* 0x0000000000ff7886 */ /* 0x000fe20000060100 */
[----:B------:R-:W-:Y:S01]  /*1950*/  UMOV UR7, URZ ;  /* 0x000000ff00077c82 */ /* 0x000fe20008000000 */
[----:B------:R2:W-:Y:S01]  /*1960*/  @!P3 SYNCS.ARRIVE.TRANS64 RZ, [UR8+0x3000], R2 ;  /* 0x00300002ffffb9a7 */ /* 0x0005e20008000008 */
[----:B------:R3:W-:Y:S06]  /*1970*/  MEMBAR.ALL.CTA ;  /* 0x0000000000007992 */ /* 0x0007ec0000008000 */
[----:B---3--:R-:W3:Y:S01]  /*1980*/  FENCE.VIEW.ASYNC.S ;  /* 0x00000000000073c6 */ /* 0x008ee20000000000 */
[----:B------:R-:W-:Y:S01]  /*1990*/  @UP0 UIADD3 UR9, UPT, UPT, UR8, 0x3000, URZ ;  /* 0x0000300008090890 */ /* 0x000fe2000fffe0ff */
[----:B------:R-:W-:Y:S01]  /*19a0*/  @UP0 UMOV UR10, URZ ;  /* 0x000000ff000a0c82 */ /* 0x000fe20008000000 */
[----:B------:R-:W-:Y:S01]  /*19b0*/  @UP1 UIADD3 UR25, UPT, UPT, UR8, 0x3000, URZ ;  /* 0x0000300008191890 */ /* 0x000fe2000fffe0ff */
[----:B------:R-:W-:Y:S01]  /*19c0*/  @UP1 UMOV UR27, URZ ;  /* 0x000000ff001b1c82 */ /* 0x000fe20008000000 */
[----:B------:R-:W-:Y:S01]  /*19d0*/  UMOV UR18, 0xfffffffe ;  /* 0xfffffffe00127882 */ /* 0x000fe20000000000 */
[----:B------:R-:W-:Y:S01]  /*19e0*/  UMOV UR19, 0x7fffbfdf ;  /* 0x7fffbfdf00137882 */ /* 0x000fe20000000000 */
[----:B------:R-:W-:Y:S01]  /*19f0*/  UMOV UR5, URZ ;  /* 0x000000ff00057c82 */ /* 0x000fe20008000000 */
[----:B------:R-:W-:-:S02]  /*1a00*/  UIADD3.64 UR20, UPT, UPT, UR6, UR20, URZ ;  /* 0x0000001406147297 */ /* 0x000fc4000fffe0ff */
[----:B------:R-:W-:Y:S02]  /*1a10*/  UIADD3.64 UR18, UPT, UPT, UR4, -UR18, URZ ;  /* 0x8000001204127297 */ /* 0x000fe4000fffe0ff */
[----:B------:R-:W-:Y:S01]  /*1a20*/  UISETP.NE.U32.AND UP0, UPT, UR22, URZ, UPT ;  /* 0x000000ff1600728c */ /* 0x000fe2000bf05070 */
[----:B------:R-:W-:Y:S01]  /*1a30*/  UMOV UR16, UR4 ;  /* 0x0000000400107c82 */ /* 0x000fe20008000000 */
[----:B------:R-:W-:Y:S01]  /*1a40*/  UMOV UR17, 0x80004020 ;  /* 0x8000402000117882 */ /* 0x000fe20000000000 */
[----:B------:R-:W-:Y:S01]  /*1a50*/  UMOV UR7, 0x40004040 ;  /* 0x4000404000077882 */ /* 0x000fe20000000000 */
[----:B---3--:R-:W-:Y:S06]  /*1a60*/  BAR.SYNC.DEFER_BLOCKING 0x0 ;  /* 0x0000000000007b1d */ /* 0x008fec0000010000 */
[----:B------:R2:W-:Y:S02]  /*1a70*/  @UP2 UTMALDG.2D [UR8], [UR12] ;  /* 0x000000080c0025b4 */ /* 0x0005e40008008000 */
[----:B------:R-:W-:Y:S06]  /*1a80*/  BAR.SYNC.DEFER_BLOCKING 0x0 ;  /* 0x0000000000007b1d */ /* 0x000fec0000010000 */
[----:B------:R2:W-:Y:S02]  /*1a90*/  @UP3 UTMALDG.2D [UR24], [UR14] ;  /* 0x000000180e0035b4 */ /* 0x0005e40008008000 */
[----:B------:R-:W-:Y:S06]  /*1aa0*/  BAR.SYNC.DEFER_BLOCKING 0x0 ;  /* 0x0000000000007b1d */ /* 0x000fec0000010000 */
[----:B------:R-:W3:Y:S02]  /*1ab0*/  SYNCS.PHASECHK.TRANS64.TRYWAIT P0, [UR8+0x3000], RZ ;  /* 0x003000ffff0075a7 */ /* 0x000ee40008001108 */
[----:B--23--:R-:W-:Y:S05]  /*1ac0*/  @!P0 BRA `(.L_x_54) ;  /* 0x0000000c00048947 */ /* 0x00cfea0003800000 */
.L_x_66:
[----:B------:R-:W-:Y:S05]  /*1ad0*/  BRA.U UP0, `(.L_x_55) ;  /* 0x00000001001c7547 */ /* 0x000fea000b800000 */
[----:B------:R-:W-:Y:S01]  /*1ae0*/  UMOV UR4, 0x0 ;  /* 0x0000000000047882 */ /* 0x000fe20000000000 */
[----:B------:R-:W-:Y:S01]  /*1af0*/  UMOV UR5, 0x8110490 ;  /* 0x0811049000057882 */ /* 0x000fe20000000000 */
[----:B------:R-:W-:Y:S01]  /*1b00*/  UMOV UR24, 0x0 ;  /* 0x0000000000187882 */ /* 0x000fe20000000000 */
[----:B------:R-:W-:Y:S01]  /*1b10*/  UMOV UR25, 0x8110490 ;  /* 0x0811049000197882 */ /* 0x000fe20000000000 */
[----:B------:R2:W-:Y:S01]  /*1b20*/  UTCHMMA gdesc[UR16], gdesc[UR6], tmem[UR29], tmem[UR4], idesc[UR5], !UPT ;  /* 0x00ff0406100075ea */ /* 0x0005e2000f80001d */
[----:B------:R2:W-:Y:S01]  /*1b30*/  UTCHMMA gdesc[UR18], gdesc[UR20], tmem[UR29], tmem[UR24], idesc[UR25], UPT ;  /* 0x00ff1814120075ea */ /* 0x0005e2000b80001d */
[----:B------:R-:W-:Y:S02]  /*1b40*/  NOP ;  /* 0x0000000000007918 */ /* 0x000fe40000000000 */
.L_x_55:
[----:B------:R-:W-:Y:S01]  /*1b50*/  ELECT P0, URZ, PT ;  /* 0x0000000000ff782f */ /* 0x000fe20003800000 */
[----:B--2---:R-:W-:-:S03]  /*1b60*/  UIADD3 UR4, UPT, UPT, UR8, 0x3010, URZ ;  /* 0x0000301008047890 */ /* 0x004fc6000fffe0ff */
[----:B------:R-:W-:Y:S01]  /*1b70*/  ISETP.LT.U32.AND P0, PT, R68, 0x20, P0 ;  /* 0x000000204400780c */ /* 0x000fe20000701070 */
[----:B------:R-:W-:-:S12]  /*1b80*/  UMOV UR5, URZ ;  /* 0x000000ff00057c82 */ /* 0x000fd80008000000 */
[----:B------:R-:W-:Y:S01]  /*1b90*/  VOTEU.ANY UP0, P0 ;  /* 0x0000000000ff7886 */ /* 0x000fe20000000100 */
[----:B------:R-:W-:Y:S01]  /*1ba0*/  VOTEU.ANY UP1, P0 ;  /* 0x0000000000ff7886 */ /* 0x000fe20000020100 */
[----:B------:R-:W-:-:S03]  /*1bb0*/  ISETP.GE.U32.AND P0, PT, R12, 0x21, PT ;  /* 0x000000210c00780c */ /* 0x000fc60003f06070 */
[----:B------:R-:W-:Y:S02]  /*1bc0*/  @UP0 UMOV UR9, UR4 ;  /* 0x0000000400090c82 */ /* 0x000fe40008000000 */
[----:B------:R2:W-:Y:S01]  /*1bd0*/  @UP1 UTCBAR [UR9], URZ ;  /* 0x000000ff090013e9 */ /* 0x0005e200080000ff */
[----:B------:R-:W-:Y:S06]  /*1be0*/  BAR.SYNC.DEFER_BLOCKING 0x0 ;  /* 0x0000000000007b1d */ /* 0x000fec0000010000 */
[----:B------:R-:W3:Y:S02]  /*1bf0*/  SYNCS.PHASECHK.TRANS64.TRYWAIT P1, [UR8+0x3010], RZ ;  /* 0x003010ffff0075a7 */ /* 0x000ee40008021108 */
[----:B--23--:R-:W-:Y:S05]  /*1c00*/  @!P1 BRA `(.L_x_56) ;  /* 0x0000000800c09947 */ /* 0x00cfea0003800000 */
.L_x_67:
[----:B------:R-:W-:Y:S05]  /*1c10*/  @!P0 BRA `(.L_x_53) ;  /* 0x0000000000c88947 */ /* 0x000fea0003800000 */
[----:B------:R-:W-:Y:S01]  /*1c20*/  IMAD.MOV.U32 R2, RZ, RZ, 0x1 ;  /* 0x00000001ff027424 */ /* 0x000fe200078e00ff */
[----:B------:R-:W2:Y:S01]  /*1c30*/  LDCU UR32, c[0x0][0x3a0] ;  /* 0x00007400ff2077ac */ /* 0x000ea20008000800 */
[----:B------:R-:W-:-:S05]  /*1c40*/  UMOV UR10, 0x20 ;  /* 0x00000020000a7882 */ /* 0x000fca0000000000 */
.L_x_60:
[----:B------:R-:W-:Y:S01]  /*1c50*/  BAR.SYNC.DEFER_BLOCKING 0x0 ;  /* 0x0000000000007b1d */ /* 0x000fe20000010000 */
[----:B-----5:R-:W-:Y:S01]  /*1c60*/  @!P3 IMAD.MOV.U32 R3, RZ, RZ, 0x3000 ;  /* 0x00003000ff03b424 */ /* 0x020fe200078e00ff */
[----:B------:R-:W-:Y:S02]  /*1c70*/  ELECT P1, URZ, PT ;  /* 0x0000000000ff782f */ /* 0x000fe40003820000 */
[----:B------:R-:W-:Y:S02]  /*1c80*/  ELECT P0, URZ, PT ;  /* 0x0000000000ff782f */ /* 0x000fe40003800000 */
[C---:B------:R-:W-:Y:S01]  /*1c90*/  ISETP.LT.U32.AND P1, PT, R68.reuse, 0x20, P1 ;  /* 0x000000204400780c */ /* 0x040fe20000f21070 */
[----:B------:R-:W-:Y:S01]  /*1ca0*/  UMOV UR27, UR10 ;  /* 0x0000000a001b7c82 */ /* 0x000fe20008000000 */
[----:B------:R-:W-:-:S11]  /*1cb0*/  ISETP.LT.U32.AND P0, PT, R68, 0x20, P0 ;  /* 0x000000204400780c */ /* 0x000fd60000701070 */
[----:B------:R-:W-:Y:S02]  /*1cc0*/  VOTEU.ANY UP0, P1 ;  /* 0x0000000000ff7886 */ /* 0x000fe40000800100 */
[----:B------:R-:W-:Y:S01]  /*1cd0*/  VOTEU.ANY UP1, P0 ;  /* 0x0000000000ff7886 */ /* 0x000fe20000020100 */
[----:B---3--:R3:W-:Y:S01]  /*1ce0*/  @!P3 SYNCS.ARRIVE.TRANS64 RZ, [UR8+0x3000], R3 ;  /* 0x00300003ffffb9a7 */ /* 0x0087e20008000008 */
[----:B------:R4:W-:Y:S06]  /*1cf0*/  MEMBAR.ALL.CTA ;  /* 0x0000000000007992 */ /* 0x0009ec0000008000 */
[----:B----4-:R-:W4:Y:S01]  /*1d00*/  FENCE.VIEW.ASYNC.S ;  /* 0x00000000000073c6 */ /* 0x010f220000000000 */
[----:B------:R-:W-:Y:S01]  /*1d10*/  @UP0 UIADD3 UR9, UPT, UPT, UR8, 0x3000, URZ ;  /* 0x0000300008090890 */ /* 0x000fe2000fffe0ff */
[----:B----4-:R-:W-:Y:S01]  /*1d20*/  VOTEU.ANY UP0, P1 ;  /* 0x0000000000ff7886 */ /* 0x010fe20000800100 */
[----:B------:R-:W-:-:S02]  /*1d30*/  @UP1 UIADD3 UR24, UPT, UPT, UR8, 0x2000, URZ ;  /* 0x0000200008181890 */ /* 0x000fc4000fffe0ff */
[----:B------:R-:W-:Y:S01]  /*1d40*/  @UP1 UIADD3 UR25, UPT, UPT, UR8, 0x3000, URZ ;  /* 0x0000300008191890 */ /* 0x000fe2000fffe0ff */
[----:B---3--:R-:W-:Y:S01]  /*1d50*/  IMAD.U32 R3, R2, -0x80000000, RZ ;  /* 0x8000000002037824 */ /* 0x008fe200078e00ff */
[----:B------:R-:W-:Y:S01]  /*1d60*/  VOTEU.ANY UP1, P0 ;  /* 0x0000000000ff7886 */ /* 0x000fe20000020100 */
[----:B------:R-:W-:Y:S06]  /*1d70*/  BAR.SYNC.DEFER_BLOCKING 0x0 ;  /* 0x0000000000007b1d */ /* 0x000fec0000010000 */
[----:B------:R3:W-:Y:S01]  /*1d80*/  @UP0 UTMALDG.2D [UR8], [UR12] ;  /* 0x000000080c0005b4 */ /* 0x0007e20008008000 */
[----:B------:R-:W-:Y:S01]  /*1d90*/  UISETP.NE.U32.AND UP0, UPT, UR22, URZ, UPT ;  /* 0x000000ff1600728c */ /* 0x000fe2000bf05070 */
[----:B------:R-:W-:Y:S06]  /*1da0*/  BAR.SYNC.DEFER_BLOCKING 0x0 ;  /* 0x0000000000007b1d */ /* 0x000fec0000010000 */
[----:B------:R3:W-:Y:S02]  /*1db0*/  @UP1 UTMALDG.2D [UR24], [UR14] ;  /* 0x000000180e0015b4 */ /* 0x0007e40008008000 */
[----:B------:R-:W-:Y:S06]  /*1dc0*/  BAR.SYNC.DEFER_BLOCKING 0x0 ;  /* 0x0000000000007b1d */ /* 0x000fec0000010000 */
[----:B------:R-:W4:Y:S02]  /*1dd0*/  SYNCS.PHASECHK.TRANS64.TRYWAIT P0, [UR8+0x3000], R3 ;  /* 0x00300003ff0075a7 */ /* 0x000f240008001108 */
[----:B---34-:R-:W-:Y:S05]  /*1de0*/  @!P0 BRA `(.L_x_57) ;  /* 0x0000000800548947 */ /* 0x018fea0003800000 */
.L_x_68:
[----:B------:R-:W-:Y:S05]  /*1df0*/  BRA.U UP0, `(.L_x_58) ;  /* 0x00000001001c7547 */ /* 0x000fea000b800000 */
[----:B------:R-:W-:Y:S01]  /*1e00*/  UMOV UR24, 0x0 ;  /* 0x0000000000187882 */ /* 0x000fe20000000000 */
[----:B------:R-:W-:Y:S01]  /*1e10*/  UMOV UR25, 0x8110490 ;  /* 0x0811049000197882 */ /* 0x000fe20000000000 */
[----:B------:R-:W-:Y:S01]  /*1e20*/  UMOV UR30, 0x0 ;  /* 0x00000000001e7882 */ /* 0x000fe20000000000 */
[----:B------:R-:W-:Y:S01]  /*1e30*/  UMOV UR31, 0x8110490 ;  /* 0x08110490001f7882 */ /* 0x000fe20000000000 */
[----:B------:R3:W-:Y:S01]  /*1e40*/  UTCHMMA gdesc[UR16], gdesc[UR6], tmem[UR29], tmem[UR24], idesc[UR25], UPT ;  /* 0x00ff1806100075ea */ /* 0x0007e2000b80001d */
[----:B------:R3:W-:Y:S01]  /*1e50*/  UTCHMMA gdesc[UR18], gdesc[UR20], tmem[UR29], tmem[UR30], idesc[UR31], UPT ;  /* 0x00ff1e14120075ea */ /* 0x0007e2000b80001d */
[----:B------:R-:W-:Y:S02]  /*1e60*/  NOP ;  /* 0x0000000000007918 */ /* 0x000fe40000000000 */
.L_x_58:
[----:B------:R-:W-:-:S04]  /*1e70*/  ELECT P0, URZ, PT ;  /* 0x0000000000ff782f */ /* 0x000fc80003800000 */
[----:B------:R-:W-:-:S13]  /*1e80*/  ISETP.LT.U32.AND P0, PT, R68, 0x20, P0 ;  /* 0x000000204400780c */ /* 0x000fda0000701070 */
[----:B------:R-:W-:Y:S01]  /*1e90*/  VOTEU.ANY UP0, P0 ;  /* 0x0000000000ff7886 */ /* 0x000fe20000000100 */
[----:B------:R-:W-:-:S04]  /*1ea0*/  VOTEU.ANY UP1, P0 ;  /* 0x0000000000ff7886 */ /* 0x000fc80000020100 */
[----:B------:R-:W-:Y:S02]  /*1eb0*/  @UP0 UMOV UR9, UR4 ;  /* 0x0000000400090c82 */ /* 0x000fe40008000000 */
[----:B------:R4:W-:Y:S01]  /*1ec0*/  @UP1 UTCBAR [UR9], URZ ;  /* 0x000000ff090013e9 */ /* 0x0009e200080000ff */
[----:B------:R-:W-:Y:S06]  /*1ed0*/  BAR.SYNC.DEFER_BLOCKING 0x0 ;  /* 0x0000000000007b1d */ /* 0x000fec0000010000 */
[----:B------:R-:W5:Y:S02]  /*1ee0*/  SYNCS.PHASECHK.TRANS64.TRYWAIT P0, [UR8+0x3010], R3 ;  /* 0x00301003ff0075a7 */ /* 0x000f640008001108 */
[----:B----45:R-:W-:Y:S05]  /*1ef0*/  @!P0 BRA `(.L_x_59) ;  /* 0x00000008001c8947 */ /* 0x030fea0003800000 */
.L_x_69:
[----:B------:R-:W-:Y:S01]  /*1f00*/  UIADD3 UR10, UPT, UPT, UR10, 0x20, URZ ;  /* 0x000000200a0a7890 */ /* 0x000fe2000fffe0ff */
[----:B------:R-:W-:-:S03]  /*1f10*/  LOP3.LUT R2, R2, 0x1, RZ, 0x3c, !PT ;  /* 0x0000000102027812 */ /* 0x000fc600078e3cff */
[----:B--2---:R-:W-:-:S09]  /*1f20*/  UISETP.GE.AND UP0, UPT, UR10, UR32, UPT ;  /* 0x000000200a00728c */ /* 0x004fd2000bf06270 */
[----:B------:R-:W-:Y:S05]  /*1f30*/  BRA.U !UP0, `(.L_x_60) ;  /* 0xfffffffd08447547 */ /* 0x000fea000b83ffff */
.L_x_53:
[----:B---34-:R-:W-:Y:S06]  /*1f40*/  BAR.SYNC.DEFER_BLOCKING 0x0 ;  /* 0x0000000000007b1d */ /* 0x018fec0000010000 */
[----:B------:R-:W-:Y:S04]  /*1f50*/  BSSY.RECONVERGENT B4, `(.L_x_61) ;  /* 0x0000004000047945 */ /* 0x000fe80003800200 */
[----:B------:R-:W-:Y:S05]  /*1f60*/  @P3 BRA `(.L_x_62) ;  /* 0x0000000000083947 */ /* 0x000fea0003800000 */
[----:B------:R-:W3:Y:S02]  /*1f70*/  SYNCS.CCTL.IV [UR8+0x3000] ;  /* 0x00300000ff0079b1 */ /* 0x000ee40008000008 */
[----:B---3--:R-:W3:Y:S02]  /*1f80*/  SYNCS.CCTL.IV [UR8+0x3010] ;  /* 0x00301000ff0079b1 */ /* 0x008ee40008000008 */
.L_x_62:
[----:B--2---:R-:W-:Y:S05]  /*1f90*/  BSYNC.RECONVERGENT B4 ;  /* 0x0000000000047941 */ /* 0x004fea0003800200 */
.L_x_61:
[----:B------:R-:W-:Y:S01]  /*1fa0*/  USHF.L.U32 UR22, UR22, 0x15, URZ ;  /* 0x0000001516167899 */ /* 0x000fe200080006ff */
[C---:B------:R-:W-:Y:S01]  /*1fb0*/  IMAD.SHL.U32 R2, R0.reuse, 0x80, RZ ;  /* 0x0000008000027824 */ /* 0x040fe200078e00ff */
[----:B------:R-:W-:Y:S01]  /*1fc0*/  ELECT P0, URZ, PT ;  /* 0x0000000000ff782f */ /* 0x000fe20003800000 */
[----:B-----5:R-:W-:Y:S01]  /*1fd0*/  IMAD.SHL.U32 R3, R0, 0x10, RZ ;  /* 0x0000001000037824 */ /* 0x020fe200078e00ff */
[----:B------:R-:W-:Y:S02]  /*1fe0*/  ULOP3.LUT UR22, UR22, 0x600000, URZ, 0xc0, !UPT ;  /* 0x0060000016167892 */ /* 0x000fe4000f8ec0ff */
[----:B------:R-:W-:Y:S01]  /*1ff0*/  LOP3.LUT R0, R2, 0x3f80, RZ, 0xc0, !PT ;  /* 0x00003f8002007812 */ /* 0x000fe200078ec0ff */
[----:B------:R-:W-:Y:S01]  /*2000*/  UMOV UR9, UR26 ;  /* 0x0000001a00097c82 */ /* 0x000fe20008000000 */
[----:B------:R-:W-:Y:S01]  /*2010*/  UIADD3 UR22, UPT, UPT, UR29, UR22, URZ ;  /* 0x000000161d167290 */ /* 0x000fe2000fffe0ff */
[----:B------:R-:W-:Y:S01]  /*2020*/  ISETP.LT.U32.AND P0, PT, R68, 0x20, P0 ;  /* 0x000000204400780c */ /* 0x000fe20000701070 */
[----:B------:R-:W-:Y:S01]  /*2030*/  UMOV UR10, UR11 ;  /* 0x0000000b000a7c82 */ /* 0x000fe20008000000 */
[----:B------:R-:W-:-:S04]  /*2040*/  LOP3.LUT R0, R0, 0x70, R3, 0xf8, !PT ;  /* 0x0000007000007812 */ /* 0x000fc800078ef803 */
[C---:B------:R-:W-:Y:S02]  /*2050*/  LOP3.LUT R2, R0.reuse, 0x10, RZ, 0x3c, !PT ;  /* 0x0000001000027812 */ /* 0x040fe400078e3cff */
[----:B------:R-:W2:Y:S01]  /*2060*/  LDTM.x64 R4, tmem[UR22] ;  /* 0x00000016000479ee */ /* 0x000ea20008340000 */
[----:B------:R-:W-:Y:S01]  /*2070*/  NOP ;  /* 0x0000000000007918 */ /* 0x000fe20000000000 */
[----:B------:R-:W-:-:S03]  /*2080*/  LOP3.LUT R3, R0, 0x20, RZ, 0x3c, !PT ;  /* 0x0000002000037812 */ /* 0x000fc600078e3cff */
[----:B--2---:R-:W-:Y:S01]  /*2090*/  VOTEU.ANY UP0, P0 ;  /* 0x0000000000ff7886 */ /* 0x004fe20000000100 */
[----:B------:R-:W-:-:S04]  /*20a0*/  VOTEU.ANY UP1, P0 ;  /* 0x0000000000ff7886 */ /* 0x000fc80000020100 */
[----:B------:R-:W-:Y:S01]  /*20b0*/  @UP0 UMOV UR4, UR23 ;  /* 0x0000001700040c82 */ /* 0x000fe20008000000 */
[----:B------:R-:W-:Y:S01]  /*20c0*/  @UP0 UMOV UR5, UR28 ;  /* 0x0000001c00050c82 */ /* 0x000fe20008000000 */
[----:B---3--:R-:W-:Y:S01]  /*20d0*/  BAR.SYNC.DEFER_BLOCKING 0x0 ;  /* 0x0000000000007b1d */ /* 0x008fe20000010000 */
[----:B------:R-:W-:Y:S02]  /*20e0*/  F2FP.BF16.F32.PACK_AB R4, R5, R4 ;  /* 0x000000040504723e */ /* 0x000fe400000010ff */
[----:B------:R-:W-:Y:S02]  /*20f0*/  F2FP.BF16.F32.PACK_AB R5, R7, R6 ;  /* 0x000000060705723e */ /* 0x000fe400000010ff */
[----:B------:R-:W-:Y:S02]  /*2100*/  F2FP.BF16.F32.PACK_AB R12, R13, R12 ;  /* 0x0000000c0d0c723e */ /* 0x000fe400000010ff */
[----:B------:R-:W-:Y:S02]  /*2110*/  F2FP.BF16.F32.PACK_AB R6, R9, R8 ;  /* 0x000000080906723e */ /* 0x000fe400000010ff */
[----:B------:R-:W-:-:S02]  /*2120*/  F2FP.BF16.F32.PACK_AB R7, R11, R10 ;  /* 0x0000000a0b07723e */ /* 0x000fc400000010ff */
[----:B------:R-:W-:Y:S02]  /*2130*/  F2FP.BF16.F32.PACK_AB R13, R15, R14 ;  /* 0x0000000e0f0d723e */ /* 0x000fe400000010ff */
[----:B------:R-:W-:Y:S01]  /*2140*/  F2FP.BF16.F32.PACK_AB R20, R21, R20 ;  /* 0x000000141514723e */ /* 0x000fe200000010ff */
[----:B------:R2:W-:Y:S01]  /*2150*/  STS.128 [R0+UR8], R4 ;  /* 0x0000000400007988 */ /* 0x0005e20008000c08 */
[----:B------:R-:W-:Y:S02]  /*2160*/  F2FP.BF16.F32.PACK_AB R14, R17, R16 ;  /* 0x00000010110e723e */ /* 0x000fe400000010ff */
[----:B------:R-:W-:Y:S02]  /*2170*/  F2FP.BF16.F32.PACK_AB R15, R19, R18 ;  /* 0x00000012130f723e */ /* 0x000fe400000010ff */
[----:B------:R-:W-:Y:S02]  /*2180*/  F2FP.BF16.F32.PACK_AB R21, R23, R22 ;  /* 0x000000161715723e */ /* 0x000fe400000010ff */
[----:B------:R-:W-:Y:S01]  /*2190*/  F2FP.BF16.F32.PACK_AB R28, R29, R28 ;  /* 0x0000001c1d1c723e */ /* 0x000fe200000010ff */
[----:B------:R2:W-:Y:S01]  /*21a0*/  STS.128 [R2+UR8], R12 ;  /* 0x0000000c02007988 */ /* 0x0005e20008000c08 */
[----:B------:R-:W-:-:S02]  /*21b0*/  F2FP.BF16.F32.PACK_AB R22, R25, R24 ;  /* 0x000000181916723e */ /* 0x000fc400000010ff */
[----:B------:R-:W-:Y:S02]  /*21c0*/  F2FP.BF16.F32.PACK_AB R23, R27, R26 ;  /* 0x0000001a1b17723e */ /* 0x000fe400000010ff */
[----:B------:R-:W-:Y:S02]  /*21d0*/  F2FP.BF16.F32.PACK_AB R29, R31, R30 ;  /* 0x0000001e1f1d723e */ /* 0x000fe400000010ff */
[----:B------:R-:W-:Y:S01]  /*21e0*/  F2FP.BF16.F32.PACK_AB R36, R37, R36 ;  /* 0x000000242524723e */ /* 0x000fe200000010ff */
[----:B------:R2:W-:Y:S01]  /*21f0*/  STS.128 [R3+UR8], R20 ;  /* 0x0000001403007988 */ /* 0x0005e20008000c08 */
[----:B------:R-:W-:Y:S02]  /*2200*/  F2FP.BF16.F32.PACK_AB R30, R33, R32 ;  /* 0x00000020211e723e */ /* 0x000fe400000010ff */
[----:B------:R-:W-:Y:S02]  /*2210*/  F2FP.BF16.F32.PACK_AB R31, R35, R34 ;  /* 0x00000022231f723e */ /* 0x000fe400000010ff */
[----:B------:R-:W-:-:S02]  /*2220*/  F2FP.BF16.F32.PACK_AB R37, R39, R38 ;  /* 0x000000262725723e */ /* 0x000fc400000010ff */
[----:B------:R-:W-:Y:S02]  /*2230*/  F2FP.BF16.F32.PACK_AB R44, R45, R44 ;  /* 0x0000002c2d2c723e */ /* 0x000fe400000010ff */
[----:B------:R-:W-:Y:S02]  /*2240*/  LOP3.LUT R8, R0, 0x30, RZ, 0x3c, !PT ;  /* 0x0000003000087812 */ /* 0x000fe400078e3cff */
[----:B------:R-:W-:Y:S02]  /*2250*/  F2FP.BF16.F32.PACK_AB R38, R41, R40 ;  /* 0x000000282926723e */ /* 0x000fe400000010ff */
[----:B------:R-:W-:Y:S01]  /*2260*/  F2FP.BF16.F32.PACK_AB R39, R43, R42 ;  /* 0x0000002a2b27723e */ /* 0x000fe200000010ff */
[----:B------:R2:W-:Y:S01]  /*2270*/  STS.128 [R8+UR8], R28 ;  /* 0x0000001c08007988 */ /* 0x0005e20008000c08 */
[----:B------:R-:W-:Y:S02]  /*2280*/  F2FP.BF16.F32.PACK_AB R45, R47, R46 ;  /* 0x0000002e2f2d723e */ /* 0x000fe400000010ff */
[----:B------:R-:W-:-:S02]  /*2290*/  F2FP.BF16.F32.PACK_AB R52, R53, R52 ;  /* 0x000000343534723e */ /* 0x000fc400000010ff */
[C---:B------:R-:W-:Y:S02]  /*22a0*/  LOP3.LUT R9, R0.reuse, 0x40, RZ, 0x3c, !PT ;  /* 0x0000004000097812 */ /* 0x040fe400078e3cff */
[----:B------:R-:W-:Y:S02]  /*22b0*/  F2FP.BF16.F32.PACK_AB R46, R49, R48 ;  /* 0x00000030312e723e */ /* 0x000fe400000010ff */
[----:B------:R-:W-:Y:S01]  /*22c0*/  F2FP.BF16.F32.PACK_AB R47, R51, R50 ;  /* 0x00000032332f723e */ /* 0x000fe200000010ff */
[----:B------:R2:W-:Y:S01]  /*22d0*/  STS.128 [R9+UR8], R36 ;  /* 0x0000002409007988 */ /* 0x0005e20008000c08 */
[----:B------:R-:W-:Y:S02]  /*22e0*/  F2FP.BF16.F32.PACK_AB R53, R55, R54 ;  /* 0x000000363735723e */ /* 0x000fe400000010ff */
[----:B------:R-:W-:Y:S02]  /*22f0*/  F2FP.BF16.F32.PACK_AB R60, R61, R60 ;  /* 0x0000003c3d3c723e */ /* 0x000fe400000010ff */
[----:B------:R-:W-:-:S02]  /*2300*/  LOP3.LUT R10, R0, 0x50, RZ, 0x3c, !PT ;  /* 0x00000050000a7812 */ /* 0x000fc400078e3cff */
[----:B------:R-:W-:Y:S02]  /*2310*/  F2FP.BF16.F32.PACK_AB R54, R57, R56 ;  /* 0x000000383936723e */ /* 0x000fe400000010ff */
[----:B------:R-:W-:Y:S01]  /*2320*/  F2FP.BF16.F32.PACK_AB R55, R59, R58 ;  /* 0x0000003a3b37723e */ /* 0x000fe200000010ff */
[----:B------:R2:W-:Y:S01]  /*2330*/  STS.128 [R10+UR8], R44 ;  /* 0x0000002c0a007988 */ /* 0x0005e20008000c08 */
[----:B------:R-:W-:Y:S02]  /*2340*/  F2FP.BF16.F32.PACK_AB R61, R63, R62 ;  /* 0x0000003e3f3d723e */ /* 0x000fe400000010ff */
[C---:B------:R-:W-:Y:S02]  /*2350*/  LOP3.LUT R11, R0.reuse, 0x60, RZ, 0x3c, !PT ;  /* 0x00000060000b7812 */ /* 0x040fe400078e3cff */
[----:B------:R-:W-:Y:S02]  /*2360*/  F2FP.BF16.F32.PACK_AB R62, R65, R64 ;  /* 0x00000040413e723e */ /* 0x000fe400000010ff */
[----:B------:R-:W-:Y:S01]  /*2370*/  F2FP.BF16.F32.PACK_AB R63, R67, R66 ;  /* 0x00000042433f723e */ /* 0x000fe200000010ff */
[----:B------:R2:W-:Y:S01]  /*2380*/  STS.128 [R11+UR8], R52 ;  /* 0x000000340b007988 */ /* 0x0005e20008000c08 */
[----:B------:R-:W-:-:S05]  /*2390*/  LOP3.LUT R16, R0, 0x70, RZ, 0x3c, !PT ;  /* 0x0000007000107812 */ /* 0x000fca00078e3cff */
[----:B------:R2:W-:Y:S01]  /*23a0*/  STS.128 [R16+UR8], R60 ;  /* 0x0000003c10007988 */ /* 0x0005e20008000c08 */
[----:B------:R3:W-:Y:S06]  /*23b0*/  MEMBAR.ALL.CTA ;  /* 0x0000000000007992 */ /* 0x0007ec0000008000 */
[----:B---3--:R-:W3:Y:S02]  /*23c0*/  FENCE.VIEW.ASYNC.S ;  /* 0x00000000000073c6 */ /* 0x008ee40000000000 */
[----:B---3--:R-:W-:Y:S06]  /*23d0*/  BAR.SYNC.DEFER_BLOCKING 0x0 ;  /* 0x0000000000007b1d */ /* 0x008fec0000010000 */
[----:B------:R2:W-:Y:S01]  /*23e0*/  @UP1 UTMASTG.2D [UR8], [UR4] ;  /* 0x00000008040013b5 */ /* 0x0005e20008008000 */
[----:B------:R0:W-:Y:S01]  /*23f0*/  UTMACMDFLUSH ;  /* 0x00000000000079b7 */ /* 0x0001e20000000000 */
[----:B------:R-:W-:-:S04]  /*2400*/  DEPBAR.LE SB0, 0x0 ;  /* 0x000080000000791a */ /* 0x000fc80000000000 */
[----:B------:R-:W-:Y:S08]  /*2410*/  BAR.SYNC.DEFER_BLOCKING 0x0 ;  /* 0x0000000000007b1d */ /* 0x000ff00000010000 */
[----:B------:R-:W-:Y:S06]  /*2420*/  BAR.SYNC.DEFER_BLOCKING 0x0 ;  /* 0x0000000000007b1d */ /* 0x000fec0000010000 */
[----:B--2---:R-:W-:Y:S05]  /*2430*/  @P2 BRA `(.L_x_63) ;  /* 0x0000000000a02947 */ /* 0x004fea0003800000 */
[----:B------:R-:W2:Y:S01]  /*2440*/  S2UR UR5, SR_CgaCtaId ;  /* 0x00000000000579c3 */ /* 0x000ea20000008800 */
[----:B------:R-:W-:Y:S01]  /*2450*/  NOP ;  /* 0x0000000000007918 */ /* 0x000fe20000000000 */
[----:B------:R-:W-:Y:S01]  /*2460*/  UMOV UR4, 0x50 ;  /* 0x0000005000047882 */ /* 0x000fe20000000000 */
[----:B------:R-:W-:Y:S02]  /*2470*/  IMAD.U32 R0, RZ, RZ, UR29 ;  /* 0x0000001dff007e24 */ /* 0x000fe4000f8e00ff */
[----:B------:R-:W-:Y:S02]  /*2480*/  IMAD.MOV.U32 R3, RZ, RZ, 0x3 ;  /* 0x00000003ff037424 */ /* 0x000fe400078e00ff */
[----:B------:R-:W-:Y:S01]  /*2490*/  IMAD.MOV.U32 R7, RZ, RZ, 0x1 ;  /* 0x00000001ff077424 */ /* 0x000fe200078e00ff */
[----:B------:R-:W-:-:S04]  /*24a0*/  LOP3.LUT R0, R0, 0xffff, RZ, 0xc0, !PT ;  /* 0x0000ffff00007812 */ /* 0x000fc800078ec0ff */
[----:B------:R-:W-:-:S05]  /*24b0*/  SHF.R.U32.HI R0, RZ, 0x5, R0 ;  /* 0x00000005ff007819 */ /* 0x000fca0000011600 */
[----:B------:R-:W-:Y:S01]  /*24c0*/  VIADD R2, R0, 0x10 ;  /* 0x0000001000027836 */ /* 0x000fe20000000000 */
[----:B------:R-:W-:Y:S01]  /*24d0*/  SHF.L.U32 R0, R3, R0, RZ ;  /* 0x0000000003007219 */ /* 0x000fe200000006ff */
[----:B--2---:R-:W-:-:S03]  /*24e0*/  ULEA UR6, UR5, UR4, 0x18 ;  /* 0x0000000405067291 */ /* 0x004fc6000f8ec0ff */
[----:B------:R-:W-:-:S04]  /*24f0*/  SHF.L.U32 R3, R7, R2, RZ ;  /* 0x0000000207037219 */ /* 0x000fc800000006ff */
[----:B------:R-:W-:Y:S02]  /*2500*/  LOP3.LUT R0, R3, R0, RZ, 0xfc, !PT ;  /* 0x0000000003007212 */ /* 0x000fe400078efcff */
[----:B------:R-:W2:Y:S02]  /*2510*/  LDS R5, [UR6] ;  /* 0x00000006ff057984 */ /* 0x000ea40008000800 */
[C---:B------:R-:W-:Y:S02]  /*2520*/  LOP3.LUT R2, R0.reuse, 0xffff, RZ, 0xc0, !PT ;  /* 0x0000ffff00027812 */ /* 0x040fe400078ec0ff */
[----:B--2---:R-:W-:-:S04]  /*2530*/  LOP3.LUT R3, R0, 0xffff, R5, 0x80, !PT ;  /* 0x0000ffff00037812 */ /* 0x004fc800078e8005 */
[----:B------:R-:W-:-:S13]  /*2540*/  ISETP.NE.AND P0, PT, R3, R2, PT ;  /* 0x000000020300720c */ /* 0x000fda0003f05270 */
[----:B------:R-:W-:Y:S05]  /*2550*/  @P0 BRA `(.L_x_64) ;  /* 0x0000000000500947 */ /* 0x000fea0003800000 */
[----:B------:R-:W-:Y:S02]  /*2560*/  SHF.R.U32.HI R5, RZ, 0x10, R5 ;  /* 0x00000010ff057819 */ /* 0x000fe40000011605 */
[----:B------:R-:W-:-:S04]  /*2570*/  SHF.R.U32.HI R2, RZ, 0x10, R0 ;  /* 0x00000010ff027819 */ /* 0x000fc80000011600 */
[----:B------:R-:W-:-:S04]  /*2580*/  LOP3.LUT R5, R5, R2, RZ, 0xc0, !PT ;  /* 0x0000000205057212 */ /* 0x000fc800078ec0ff */
[----:B------:R-:W-:-:S13]  /*2590*/  ISETP.NE.AND P0, PT, R5, R2, PT ;  /* 0x000000020500720c */ /* 0x000fda0003f05270 */
[----:B------:R-:W-:Y:S05]  /*25a0*/  @P0 BRA `(.L_x_65) ;  /* 0x0000000000300947 */ /* 0x000fea0003800000 */
[----:B------:R-:W-:Y:S01]  /*25b0*/  R2UR UR4, R0 ;  /* 0x00000000000472ca */ /* 0x000fe200000e0000 */
[----:B------:R-:W-:Y:S01]  /*25c0*/  VOTEU.ANY UR5, UPT, PT ;  /* 0x0000000000057886 */ /* 0x000fe200038e0100 */
[----:B------:R-:W2:Y:S01]  /*25d0*/  S2R R0, SR_LANEID ;  /* 0x0000000000007919 */ /* 0x000ea20000000000 */
[----:B------:R-:W-:-:S10]  /*25e0*/  UFLO.U32 UR5, UR5 ;  /* 0x00000005000572bd */ /* 0x000fd400080e0000 */
[----:B------:R-:W-:-:S06]  /*25f0*/  ULOP3.LUT UR4, URZ, UR4, URZ, 0x33, !UPT ;  /* 0x00000004ff047292 */ /* 0x000fcc000f8e33ff */
[----:B------:R-:W-:-:S04]  /*2600*/  IMAD.U32 R2, RZ, RZ, UR4 ;  /* 0x00000004ff027e24 */ /* 0x000fc8000f8e00ff */
[----:B------:R-:W3:Y:S02]  /*2610*/  REDUX UR7, R2 ;  /* 0x00000000020773c4 */ /* 0x000ee40000000000 */
[----:B------:R4:W-:Y:S01]  /*2620*/  UTCATOMSWS.AND URZ, UR4 ;  /* 0x0000000400ff79e3 */ /* 0x0009e20008000000 */
[----:B--2---:R-:W-:Y:S01]  /*2630*/  ISETP.EQ.U32.AND P0, PT, R0, UR5, PT ;  /* 0x0000000500007c0c */ /* 0x004fe2000bf02070 */
[----:B---3--:R-:W-:-:S12]  /*2640*/  IMAD.U32 R0, RZ, RZ, UR7 ;  /* 0x00000007ff007e24 */ /* 0x008fd8000f8e00ff */
[----:B------:R4:W-:Y:S01]  /*2650*/  @P0 ATOMS.AND RZ, [UR6], R0 ;  /* 0x00000000ffff098c */ /* 0x0009e2000a800006 */
[----:B------:R-:W-:Y:S05]  /*2660*/  BRA `(.L_x_63) ;  /* 0x0000000000147947 */ /* 0x000fea0003800000 */
.L_x_65:
[----:B------:R-:W-:-:S07]  /*2670*/  MOV R2, 0x2690 ;  /* 0x0000269000027802 */ /* 0x000fce0000000f00 */
[----:B-1----:R-:W-:Y:S05]  /*2680*/  CALL.REL.NOINC `($__internal_0_$__cuda_sm10x_tcgen05_guardrail_trap_col_being_dealloced_not_returned_by_alloc) ;  /* 0x0000000000447944 */ /* 0x002fea0003c00000 */
[----:B------:R-:W-:Y:S05]  /*2690*/  BRA `(.L_x_63) ;  /* 0x0000000000087947 */ /* 0x000fea0003800000 */
.L_x_64:
[----:B------:R-:W-:-:S07]  /*26a0*/  MOV R2, 0x26c0 ;  /* 0x000026c000027802 */ /* 0x000fce0000000f00 */
[----:B-1----:R-:W-:Y:S05]  /*26b0*/  CALL.REL.NOINC `($__internal_2_$__cuda_sm10x_tcgen05_guardrail_trap_unallocated_columns_being_dealloced) ;  /* 0x0000000000507944 */ /* 0x002fea0003c00000 */
.L_x_63:
[----:B------:R-:W-:Y:S01]  /*26c0*/  NOP ;  /* 0x0000000000007918 */ /* 0x000fe20000000000 */
[----:B----4-:R-:W-:Y:S05]  /*26d0*/  EXIT ;  /* 0x000000000000794d */ /* 0x010fea0003800000 */
.L_x_54:
[----:B------:R-:W2:Y:S02]  /*26e0*/  SYNCS.PHASECHK.TRANS64.TRYWAIT P0, [UR8+0x3000], RZ ;  /* 0x003000ffff0075a7 */ /* 0x000ea40008001108 */
[----:B--2---:R-:W-:Y:S05]  /*26f0*/  @!P0 BRA `(.L_x_54) ;  /* 0xfffffffc00f88947 */ /* 0x004fea000383ffff */
[----:B------:R-:W-:Y:S05]  /*2700*/  BRA `(.L_x_66) ;  /* 0xfffffff000f07947 */ /* 0x000fea000383ffff */
.L_x_56:
[----:B------:R-:W2:Y:S02]  /*2710*/  SYNCS.PHASECHK.TRANS64.TRYWAIT P1, [UR8+0x3010], RZ ;  /* 0x003010ffff0075a7 */ /* 0x000ea40008021108 */
[----:B--2---:R-:W-:Y:S05]  /*2720*/  @!P1 BRA `(.L_x_56) ;  /* 0xfffffffc00f89947 */ /* 0x004fea000383ffff */
[----:B------:R-:W-:Y:S05]  /*2730*/  BRA `(.L_x_67) ;  /* 0xfffffff400347947 */ /* 0x000fea000383ffff */
.L_x_57:
[----:B------:R-:W3:Y:S02]  /*2740*/  SYNCS.PHASECHK.TRANS64.TRYWAIT P0, [UR8+0x3000], R3 ;  /* 0x00300003ff0075a7 */ /* 0x000ee40008001108 */
[----:B---3--:R-:W-:Y:S05]  /*2750*/  @!P0 BRA `(.L_x_57) ;  /* 0xfffffffc00f88947 */ /* 0x008fea000383ffff */
[----:B------:R-:W-:Y:S05]  /*2760*/  BRA `(.L_x_68) ;  /* 0xfffffff400a07947 */ /* 0x000fea000383ffff */
.L_x_59:
[----:B------:R-:W4:Y:S02]  /*2770*/  SYNCS.PHASECHK.TRANS64.TRYWAIT P0, [UR8+0x3010], R3 ;  /* 0x00301003ff0075a7 */ /* 0x000f240008001108 */
[----:B----4-:R-:W-:Y:S05]  /*2780*/  @!P0 BRA `(.L_x_59) ;  /* 0xfffffffc00f88947 */ /* 0x010fea000383ffff */
[----:B------:R-:W-:Y:S05]  /*2790*/  BRA `(.L_x_69) ;  /* 0xfffffff400d87947 */ /* 0x000fea000383ffff */
        .weak           $__internal_0_$__cuda_sm10x_tcgen05_guardrail_trap_col_being_dealloced_not_returned_by_alloc
        .type           $__internal_0_$__cuda_sm10x_tcgen05_guardrail_trap_col_being_dealloced_not_returned_by_alloc,@function
        .size           $__internal_0_$__cuda_sm10x_tcgen05_guardrail_trap_col_being_dealloced_not_returned_by_alloc,($__internal_1_$__cuda_sm10x_tcgen05_guardrail_trap_phase_invalid_during_alloc - $__internal_0_$__cuda_sm10x_tcgen05_guardrail_trap_col_being_dealloced_not_returned_by_alloc)
$__internal_0_$__cuda_sm10x_tcgen05_guardrail_trap_col_being_dealloced_not_returned_by_alloc:
[----:B------:R-:W-:Y:S05]  /*27a0*/  BPT.TRAP 0x1 ;  /* 0x000000040000795c */ /* 0x000fea0000300000 */
[----:B------:R-:W-:-:S04]  /*27b0*/  IMAD.MOV.U32 R3, RZ, RZ, 0x0 ;  /* 0x00000000ff037424 */ /* 0x000fc800078e00ff */
[----:B------:R-:W-:Y:S05]  /*27c0*/  RET.REL.NODEC R2 `(gluon_tcgen05) ;  /* 0xffffffd8020c7950 */ /* 0x000fea0003c3ffff */
        .weak           $__internal_1_$__cuda_sm10x_tcgen05_guardrail_trap_phase_invalid_during_alloc
        .type           $__internal_1_$__cuda_sm10x_tcgen05_guardrail_trap_phase_invalid_during_alloc,@function
        .size           $__internal_1_$__cuda_sm10x_tcgen05_guardrail_trap_phase_invalid_during_alloc,($__internal_2_$__cuda_sm10x_tcgen05_guardrail_trap_unallocated_columns_being_dealloced - $__internal_1_$__cuda_sm10x_tcgen05_guardrail_trap_phase_invalid_during_alloc)
$__internal_1_$__cuda_sm10x_tcgen05_guardrail_trap_phase_invalid_during_alloc:
[----:B------:R-:W-:Y:S05]  /*27d0*/  BPT.TRAP 0x1 ;  /* 0x000000040000795c */ /* 0x000fea0000300000 */
[----:B------:R-:W-:-:S04]  /*27e0*/  IMAD.MOV.U32 R3, RZ, RZ, 0x0 ;  /* 0x00000000ff037424 */ /* 0x000fc800078e00ff */
[----:B------:R-:W-:Y:S05]  /*27f0*/  RET.REL.NODEC R2 `(gluon_tcgen05) ;  /* 0xffffffd802007950 */ /* 0x000fea0003c3ffff */
        .weak           $__internal_2_$__cuda_sm10x_tcgen05_guardrail_trap_unallocated_columns_being_dealloced
        .type           $__internal_2_$__cuda_sm10x_tcgen05_guardrail_trap_unallocated_columns_being_dealloced,@function
        .size           $__internal_2_$__cuda_sm10x_tcgen05_guardrail_trap_unallocated_columns_being_dealloced,(.L_x_73 - $__internal_2_$__cuda_sm10x_tcgen05_guardrail_trap_unallocated_columns_being_dealloced)
$__internal_2_$__cuda_sm10x_tcgen05_guardrail_trap_unallocated_columns_being_dealloced:
[----:B------:R-:W-:Y:S05]  /*2800*/  BPT.TRAP 0x1 ;  /* 0x000000040000795c */ /* 0x000fea0000300000 */
[----:B------:R-:W-:-:S04]  /*2810*/  IMAD.MOV.U32 R3, RZ, RZ, 0x0 ;  /* 0x00000000ff037424 */ /* 0x000fc800078e00ff */
[----:B------:R-:W-:Y:S05]  /*2820*/  RET.REL.NODEC R2 `(gluon_tcgen05) ;  /* 0xffffffd402f47950 */ /* 0x000fea0003c3ffff */
.L_x_70:
[----:B------:R-:W-:-:S00]  /*2830*/  BRA `(.L_x_70) ;  /* 0xfffffffc00fc7947 */ /* 0x000fc0000383ffff */
[----:B------:R-:W-:-:S00]  /*2840*/  NOP ;  /* 0x0000000000007918 */ /* 0x000fc00000000000 */
        /* <DEDUP_REMOVED lines=11> */
.L_x_73:


//--------------------- .nv.shared.gluon_tcgen05  --------------------------
	.section	.nv.shared.gluon_tcgen05,"aw",@nobits
	.sectionflags	@""
	.align	16
	.zero		1024


//--------------------- .nv.shared.reserved.0     --------------------------
	.section	.nv.shared.reserved.0,"aw",@nobits
	.align	8
	.weak		__nv_reservedSMEM_offset_0_alias
	.size		__nv_reservedSMEM_offset_0_alias, 0, 64
	.other		__nv_reservedSMEM_offset_0_alias,@"STO_CUDA_RESERVED_SHARED STV_DEFAULT"
__nv_reservedSMEM_offset_0_alias:
	.zero		0
.nv.shared.reserved.0:
	.zero		64
	.weak		__nv_reservedSMEM_allocation_phase
	.type		__nv_reservedSMEM_allocation_phase,@object
	.size		__nv_reservedSMEM_allocation_phase,(.L_0 - __nv_reservedSMEM_allocation_phase)
__nv_reservedSMEM_allocation_phase:
	.zero		1
.L_0:
	.zero		7
	.weak		__nv_reservedSMEM_devtool_atexit_pc
	.type		__nv_reservedSMEM_devtool_atexit_pc,@object
	.size		__nv_reservedSMEM_devtool_atexit_pc,(__nv_reservedSMEM_allocation_mask - __nv_reservedSMEM_devtool_atexit_pc)
__nv_reservedSMEM_devtool_atexit_pc:
	.zero		8
	.weak		__nv_reservedSMEM_allocation_mask
	.type		__nv_reservedSMEM_allocation_mask,@object
	.size		__nv_reservedSMEM_allocation_mask,(.L_2 - __nv_reservedSMEM_allocation_mask)
__nv_reservedSMEM_allocation_mask:
	.zero		4
.L_2:


//--------------------- .nv.constant0.gluon_tcgen05 --------------------------
	.section	.nv.constant0.gluon_tcgen05,"a",@progbits
	.sectionflags	@""
	.align	4
.nv.constant0.gluon_tcgen05:
	.zero		976


//--------------------- SYMBOLS --------------------------

	.type		.nv.reservedSmem.offset0,@object
	.size		.nv.reservedSmem.offset0,0x4
	.type		.nv.reservedSmem.cap,@object
	.size		.nv.reservedSmem.cap,0x4
